	.target	sm_100a

	.elftype	@"ET_EXEC"


//--------------------- .note.nv.tkinfo           --------------------------
	.section	.note.nv.tkinfo,"",@"SHT_NOTE"
	.sectionflags	@"SHF_NOTE_NV_TKINFO"
	.tkinfo
        /*0018*/ 	.word	0x00000002
        /*0030*/ 	.string	""
        /*0030*/ 	.string	"ptxas"
        /*0030*/ 	.string	"Cuda compilation tools, release 13.0, V13.0.88"
        /*0030*/ 	.string	"Build cuda_13.0.r13.0/compiler.36424714_0"
        /*0030*/ 	.string	"-arch sm_100a -m 64 "



//--------------------- .note.nv.cuinfo           --------------------------
	.section	.note.nv.cuinfo,"",@"SHT_NOTE"
	.sectionflags	@"SHF_NOTE_NV_CUINFO"
        /*0018*/ 	.short	0x0002
        /*001a*/ 	.short	0x0064
        /*001c*/ 	.short	0x0082
	.zero		2


//--------------------- .nv.info                  --------------------------
	.section	.nv.info,"",@"SHT_CUDA_INFO"
	.align	4


	//----- nvinfo : EIATTR_REGCOUNT
	.align		4
        /*0000*/ 	.byte	0x04, 0x2f
        /*0002*/ 	.short	(.L_19 - .L_18)
	.align		4
.L_18:
        /*0004*/ 	.word	index@(_ZN7cutlass13device_kernelINS_4gemm6kernel13GemmUniversalIN4cute5tupleIJiiiiEEENS1_10collective13CollectiveMmaINS1_35MainloopSm100TmaUmmaWarpSpecializedILi4ELi2ELi4ENS5_IJNS4_1CILi2EEESB_NSA_ILi1EEEEEEEENS5_IJNSA_ILi256EEENSA_ILi64EEENSA_ILi128EEEEEENS_12float_e5m2_tENS5_IJlSC_lEEESJ_SK_NS4_8TiledMMAINS4_8MMA_AtomIJNS4_10MMA_TraitsINS4_25SM100_MMA_F8F6F4_2x1SM_SSEJSJ_SJ_fSF_SG_NS4_17integral_constantINS4_4UMMA5MajorELSR_0EEESS_NSP_INSQ_7ScaleInELST_0EEESU_EEEEEENS4_6LayoutINS5_IJSC_SC_SC_EEENS5_IJNSA_ILi0EEESZ_SZ_EEEEENS5_IJNS4_10UnderscoreES12_S12_EEEEENS4_28SM100_TMA_2SM_LOAD_MULTICASTENS4_14ComposedLayoutINS4_7SwizzleILi3ELi4ELi3EEENS4_18smem_ptr_flag_bitsILi8EEENSX_INS5_IJNSA_ILi8EEESH_EEENS5_IJSH_SC_EEEEEEEvNS4_8identityENS4_18SM100_TMA_2SM_LOADES1F_vS1G_EENS_8epilogue10collective18CollectiveEpilogueINS1J_23Sm100TmaWarpSpecializedILi1ELi1ELi64ELb0ELb0EEEJNS5_IJSH_SG_SH_EEENS5_IJNSX_ISH_SC_EENSX_ISG_SC_EEEEESJ_SK_SJ_SK_NS1J_6fusion15FusionCallbacksIS1N_NS1S_17LinearCombinationISJ_fSJ_fLNS_15FloatRoundStyleE2EEES1O_S1R_JEEENS4_5SM1004TMEM4LOAD26SM100_TMEM_LOAD_32dp32b64xENS4_13SM90_TMA_LOADENS16_INS17_ILi2ELi4ELi3EEES1A_NSX_INS5_IJS1B_SG_EEENS5_IJSG_SC_EEEEEEENS4_39AutoVectorizingCopyWithAssumedAlignmentILi128EEENS4_14SM90_TMA_STOREES27_S29_S29_EEEvvEEEEvNT_6ParamsE)
        /*0008*/ 	.word	0x0000009a


	//----- nvinfo : EIATTR_FRAME_SIZE
	.align		4
.L_19:
        /*000c*/ 	.byte	0x04, 0x11
        /*000e*/ 	.short	(.L_21 - .L_20)
	.align		4
.L_20:
        /*0010*/ 	.word	index@($__internal_2_$__cuda_sm10x_tcgen05_guardrail_trap_unallocated_columns_being_dealloced)
        /*0014*/ 	.word	0x00000000


	//----- nvinfo : EIATTR_FRAME_SIZE
	.align		4
.L_21:
        /*0018*/ 	.byte	0x04, 0x11
        /*001a*/ 	.short	(.L_23 - .L_22)
	.align		4
.L_22:
        /*001c*/ 	.word	index@($__internal_1_$__cuda_sm10x_tcgen05_guardrail_trap_phase_invalid_during_alloc)
        /*0020*/ 	.word	0x00000000


	//----- nvinfo : EIATTR_FRAME_SIZE
	.align		4
.L_23:
        /*0024*/ 	.byte	0x04, 0x11
        /*0026*/ 	.short	(.L_25 - .L_24)
	.align		4
.L_24:
        /*0028*/ 	.word	index@($__internal_0_$__cuda_sm10x_tcgen05_guardrail_trap_col_being_dealloced_not_returned_by_alloc)
        /*002c*/ 	.word	0x00000000


	//----- nvinfo : EIATTR_FRAME_SIZE
	.align		4
.L_25:
        /*0030*/ 	.byte	0x04, 0x11
        /*0032*/ 	.short	(.L_27 - .L_26)
	.align		4
.L_26:
        /*0034*/ 	.word	index@(_ZN7cutlass13device_kernelINS_4gemm6kernel13GemmUniversalIN4cute5tupleIJiiiiEEENS1_10collective13CollectiveMmaINS1_35MainloopSm100TmaUmmaWarpSpecializedILi4ELi2ELi4ENS5_IJNS4_1CILi2EEESB_NSA_ILi1EEEEEEEENS5_IJNSA_ILi256EEENSA_ILi64EEENSA_ILi128EEEEEENS_12float_e5m2_tENS5_IJlSC_lEEESJ_SK_NS4_8TiledMMAINS4_8MMA_AtomIJNS4_10MMA_TraitsINS4_25SM100_MMA_F8F6F4_2x1SM_SSEJSJ_SJ_fSF_SG_NS4_17integral_constantINS4_4UMMA5MajorELSR_0EEESS_NSP_INSQ_7ScaleInELST_0EEESU_EEEEEENS4_6LayoutINS5_IJSC_SC_SC_EEENS5_IJNSA_ILi0EEESZ_SZ_EEEEENS5_IJNS4_10UnderscoreES12_S12_EEEEENS4_28SM100_TMA_2SM_LOAD_MULTICASTENS4_14ComposedLayoutINS4_7SwizzleILi3ELi4ELi3EEENS4_18smem_ptr_flag_bitsILi8EEENSX_INS5_IJNSA_ILi8EEESH_EEENS5_IJSH_SC_EEEEEEEvNS4_8identityENS4_18SM100_TMA_2SM_LOADES1F_vS1G_EENS_8epilogue10collective18CollectiveEpilogueINS1J_23Sm100TmaWarpSpecializedILi1ELi1ELi64ELb0ELb0EEEJNS5_IJSH_SG_SH_EEENS5_IJNSX_ISH_SC_EENSX_ISG_SC_EEEEESJ_SK_SJ_SK_NS1J_6fusion15FusionCallbacksIS1N_NS1S_17LinearCombinationISJ_fSJ_fLNS_15FloatRoundStyleE2EEES1O_S1R_JEEENS4_5SM1004TMEM4LOAD26SM100_TMEM_LOAD_32dp32b64xENS4_13SM90_TMA_LOADENS16_INS17_ILi2ELi4ELi3EEES1A_NSX_INS5_IJS1B_SG_EEENS5_IJSG_SC_EEEEEEENS4_39AutoVectorizingCopyWithAssumedAlignmentILi128EEENS4_14SM90_TMA_STOREES27_S29_S29_EEEvvEEEEvNT_6ParamsE)
        /*0038*/ 	.word	0x00000000


	//----- nvinfo : EIATTR_MIN_STACK_SIZE
	.align		4
.L_27:
        /*003c*/ 	.byte	0x04, 0x12
        /*003e*/ 	.short	(.L_29 - .L_28)
	.align		4
.L_28:
        /*0040*/ 	.word	index@(_ZN7cutlass13device_kernelINS_4gemm6kernel13GemmUniversalIN4cute5tupleIJiiiiEEENS1_10collective13CollectiveMmaINS1_35MainloopSm100TmaUmmaWarpSpecializedILi4ELi2ELi4ENS5_IJNS4_1CILi2EEESB_NSA_ILi1EEEEEEEENS5_IJNSA_ILi256EEENSA_ILi64EEENSA_ILi128EEEEEENS_12float_e5m2_tENS5_IJlSC_lEEESJ_SK_NS4_8TiledMMAINS4_8MMA_AtomIJNS4_10MMA_TraitsINS4_25SM100_MMA_F8F6F4_2x1SM_SSEJSJ_SJ_fSF_SG_NS4_17integral_constantINS4_4UMMA5MajorELSR_0EEESS_NSP_INSQ_7ScaleInELST_0EEESU_EEEEEENS4_6LayoutINS5_IJSC_SC_SC_EEENS5_IJNSA_ILi0EEESZ_SZ_EEEEENS5_IJNS4_10UnderscoreES12_S12_EEEEENS4_28SM100_TMA_2SM_LOAD_MULTICASTENS4_14ComposedLayoutINS4_7SwizzleILi3ELi4ELi3EEENS4_18smem_ptr_flag_bitsILi8EEENSX_INS5_IJNSA_ILi8EEESH_EEENS5_IJSH_SC_EEEEEEEvNS4_8identityENS4_18SM100_TMA_2SM_LOADES1F_vS1G_EENS_8epilogue10collective18CollectiveEpilogueINS1J_23Sm100TmaWarpSpecializedILi1ELi1ELi64ELb0ELb0EEEJNS5_IJSH_SG_SH_EEENS5_IJNSX_ISH_SC_EENSX_ISG_SC_EEEEESJ_SK_SJ_SK_NS1J_6fusion15FusionCallbacksIS1N_NS1S_17LinearCombinationISJ_fSJ_fLNS_15FloatRoundStyleE2EEES1O_S1R_JEEENS4_5SM1004TMEM4LOAD26SM100_TMEM_LOAD_32dp32b64xENS4_13SM90_TMA_LOADENS16_INS17_ILi2ELi4ELi3EEES1A_NSX_INS5_IJS1B_SG_EEENS5_IJSG_SC_EEEEEEENS4_39AutoVectorizingCopyWithAssumedAlignmentILi128EEENS4_14SM90_TMA_STOREES27_S29_S29_EEEvvEEEEvNT_6ParamsE)
        /*0044*/ 	.word	0x00000000
.L_29:


//--------------------- .nv.compat                --------------------------
	.section	.nv.compat,"",@"SHT_CUDA_COMPAT_INFO"
	.align	4
        /*0000*/ 	.byte	0x02, 0x09, 0x01, 0x00, 0x02, 0x02, 0x02, 0x00, 0x02, 0x05, 0x05, 0x00, 0x03, 0x07, 0x01, 0x01
        /*0010*/ 	.byte	0x02, 0x03, 0x01, 0x00, 0x02, 0x06, 0x01, 0x00, 0x04, 0x0b, 0x08, 0x00, 0x09, 0x00, 0x00, 0x00
        /*0020*/ 	.byte	0x00, 0x00, 0x00, 0x00


//--------------------- .nv.info._ZN7cutlass13device_kernelINS_4gemm6kernel13GemmUniversalIN4cute5tupleIJiiiiEEENS1_10collective13CollectiveMmaINS1_35MainloopSm100TmaUmmaWarpSpecializedILi4ELi2ELi4ENS5_IJNS4_1CILi2EEESB_NSA_ILi1EEEEEEEENS5_IJNSA_ILi256EEENSA_ILi64EEENSA_ILi128EEEEEENS_12float_e5m2_tENS5_IJlSC_lEEESJ_SK_NS4_8TiledMMAINS4_8MMA_AtomIJNS4_10MMA_TraitsINS4_25SM100_MMA_F8F6F4_2x1SM_SSEJSJ_SJ_fSF_SG_NS4_17integral_constantINS4_4UMMA5MajorELSR_0EEESS_NSP_INSQ_7ScaleInELST_0EEESU_EEEEEENS4_6LayoutINS5_IJSC_SC_SC_EEENS5_IJNSA_ILi0EEESZ_SZ_EEEEENS5_IJNS4_10UnderscoreES12_S12_EEEEENS4_28SM100_TMA_2SM_LOAD_MULTICASTENS4_14ComposedLayoutINS4_7SwizzleILi3ELi4ELi3EEENS4_18smem_ptr_flag_bitsILi8EEENSX_INS5_IJNSA_ILi8EEESH_EEENS5_IJSH_SC_EEEEEEEvNS4_8identityENS4_18SM100_TMA_2SM_LOADES1F_vS1G_EENS_8epilogue10collective18CollectiveEpilogueINS1J_23Sm100TmaWarpSpecializedILi1ELi1ELi64ELb0ELb0EEEJNS5_IJSH_SG_SH_EEENS5_IJNSX_ISH_SC_EENSX_ISG_SC_EEEEESJ_SK_SJ_SK_NS1J_6fusion15FusionCallbacksIS1N_NS1S_17LinearCombinationISJ_fSJ_fLNS_15FloatRoundStyleE2EEES1O_S1R_JEEENS4_5SM1004TMEM4LOAD26SM100_TMEM_LOAD_32dp32b64xENS4_13SM90_TMA_LOADENS16_INS17_ILi2ELi4ELi3EEES1A_NSX_INS5_IJS1B_SG_EEENS5_IJSG_SC_EEEEEEENS4_39AutoVectorizingCopyWithAssumedAlignmentILi128EEENS4_14SM90_TMA_STOREES27_S29_S29_EEEvvEEEEvNT_6ParamsE --------------------------
	.section	.nv.info._ZN7cutlass13device_kernelINS_4gemm6kernel13GemmUniversalIN4cute5tupleIJiiiiEEENS1_10collective13CollectiveMmaINS1_35MainloopSm100TmaUmmaWarpSpecializedILi4ELi2ELi4ENS5_IJNS4_1CILi2EEESB_NSA_ILi1EEEEEEEENS5_IJNSA_ILi256EEENSA_ILi64EEENSA_ILi128EEEEEENS_12float_e5m2_tENS5_IJlSC_lEEESJ_SK_NS4_8TiledMMAINS4_8MMA_AtomIJNS4_10MMA_TraitsINS4_25SM100_MMA_F8F6F4_2x1SM_SSEJSJ_SJ_fSF_SG_NS4_17integral_constantINS4_4UMMA5MajorELSR_0EEESS_NSP_INSQ_7ScaleInELST_0EEESU_EEEEEENS4_6LayoutINS5_IJSC_SC_SC_EEENS5_IJNSA_ILi0EEESZ_SZ_EEEEENS5_IJNS4_10UnderscoreES12_S12_EEEEENS4_28SM100_TMA_2SM_LOAD_MULTICASTENS4_14ComposedLayoutINS4_7SwizzleILi3ELi4ELi3EEENS4_18smem_ptr_flag_bitsILi8EEENSX_INS5_IJNSA_ILi8EEESH_EEENS5_IJSH_SC_EEEEEEEvNS4_8identityENS4_18SM100_TMA_2SM_LOADES1F_vS1G_EENS_8epilogue10collective18CollectiveEpilogueINS1J_23Sm100TmaWarpSpecializedILi1ELi1ELi64ELb0ELb0EEEJNS5_IJSH_SG_SH_EEENS5_IJNSX_ISH_SC_EENSX_ISG_SC_EEEEESJ_SK_SJ_SK_NS1J_6fusion15FusionCallbacksIS1N_NS1S_17LinearCombinationISJ_fSJ_fLNS_15FloatRoundStyleE2EEES1O_S1R_JEEENS4_5SM1004TMEM4LOAD26SM100_TMEM_LOAD_32dp32b64xENS4_13SM90_TMA_LOADENS16_INS17_ILi2ELi4ELi3EEES1A_NSX_INS5_IJS1B_SG_EEENS5_IJSG_SC_EEEEEEENS4_39AutoVectorizingCopyWithAssumedAlignmentILi128EEENS4_14SM90_TMA_STOREES27_S29_S29_EEEvvEEEEvNT_6ParamsE,"",@"SHT_CUDA_INFO"
	.sectionflags	@""
	.align	4


	//----- nvinfo : EIATTR_CUDA_API_VERSION
	.align		4
        /*0000*/ 	.byte	0x04, 0x37
        /*0002*/ 	.short	(.L_31 - .L_30)
.L_30:
        /*0004*/ 	.word	0x00000082


	//----- nvinfo : EIATTR_KPARAM_INFO
	.align		4
.L_31:
        /*0008*/ 	.byte	0x04, 0x17
        /*000a*/ 	.short	(.L_33 - .L_32)
.L_32:
        /*000c*/ 	.word	0x00000000
        /*0010*/ 	.short	0x0000
        /*0012*/ 	.short	0x0000
        /*0014*/ 	.byte	0x00, 0xf0, 0x01, 0x20


	//----- nvinfo : EIATTR_AT_ENTRY_FRAGMENTS
	.align		4
.L_33:
        /*0018*/ 	.byte	0x04, 0x4f
        /*001a*/ 	.short	(.L_35 - .L_34)


	//   ....[0]....
.L_34:
        /*001c*/ 	.word	0x00000007


	//----- nvinfo : EIATTR_RESERVED_SMEM_USED
	.align		4
.L_35:
        /*0020*/ 	.byte	0x01, 0x41
	.zero		2


	//----- nvinfo : EIATTR_SPARSE_MMA_MASK
	.align		4
        /*0024*/ 	.byte	0x03, 0x50
        /*0026*/ 	.short	0x0000


	//----- nvinfo : EIATTR_TCGEN05_2CTA_USED
	.align		4
        /*0028*/ 	.byte	0x01, 0x52
	.zero		2


	//----- nvinfo : EIATTR_MAXREG_COUNT
	.align		4
        /*002c*/ 	.byte	0x03, 0x1b
        /*002e*/ 	.short	0x00ff


	//----- nvinfo : EIATTR_NUM_BARRIERS
	.align		4
        /*0030*/ 	.byte	0x02, 0x4c
        /*0032*/ 	.byte	0x07
	.zero		1


	//----- nvinfo : EIATTR_EXTERNS
	.align		4
        /*0034*/ 	.byte	0x04, 0x0f
        /*0036*/ 	.short	(.L_37 - .L_36)


	//   ....[0]....
	.align		4
.L_36:
        /*0038*/ 	.word	index@(__assertfail)


	//----- nvinfo : EIATTR_MERCURY_ISA_VERSION
	.align		4
.L_37:
        /*003c*/ 	.byte	0x03, 0x5f
        /*003e*/ 	.short	0x0101


	//----- nvinfo : EIATTR_INT_WARP_WIDE_INSTR_OFFSETS
	.align		4
        /*0040*/ 	.byte	0x04, 0x31
        /*0042*/ 	.short	(.L_39 - .L_38)


	//   ....[0]....
.L_38:
        /*0044*/ 	.word	0x00000d70


	//   ....[1]....
        /*0048*/ 	.word	0x00000e20


	//   ....[2]....
        /*004c*/ 	.word	0x000042c0


	//   ....[3]....
        /*0050*/ 	.word	0x000042f0


	//   ....[4]....
        /*0054*/ 	.word	0x00004310


	//   ....[5]....
        /*0058*/ 	.word	0x00004e50


	//   ....[6]....
        /*005c*/ 	.word	0x00004f00


	//----- nvinfo : EIATTR_COOP_GROUP_MASK_REGIDS
	.align		4
.L_39:
        /*0060*/ 	.byte	0x04, 0x29
        /*0062*/ 	.short	(.L_41 - .L_40)


	//   ....[0]....
.L_40:
        /*0064*/ 	.word	0xffffffff


	//   ....[1]....
        /*0068*/ 	.word	0xffffffff


	//   ....[2]....
        /*006c*/ 	.word	0xffffffff


	//   ....[3]....
        /*0070*/ 	.word	0xffffffff


	//   ....[4]....
        /*0074*/ 	.word	0xffffffff


	//   ....[5]....
        /*0078*/ 	.word	0xffffffff


	//   ....[6]....
        /*007c*/ 	.word	0xffffffff


	//   ....[7]....
        /*0080*/ 	.word	0xffffffff


	//   ....[8]....
        /*0084*/ 	.word	0xffffffff


	//   ....[9]....
        /*0088*/ 	.word	0xffffffff


	//   ....[10]....
        /*008c*/ 	.word	0xffffffff


	//   ....[11]....
        /*0090*/ 	.word	0xffffffff


	//   ....[12]....
        /*0094*/ 	.word	0xffffffff


	//   ....[13]....
        /*0098*/ 	.word	0xffffffff


	//----- nvinfo : EIATTR_COOP_GROUP_INSTR_OFFSETS
	.align		4
.L_41:
        /*009c*/ 	.byte	0x04, 0x28
        /*009e*/ 	.short	(.L_43 - .L_42)


	//   ....[0]....
.L_42:
        /*00a0*/ 	.word	0x000000b0


	//   ....[1]....
        /*00a4*/ 	.word	0x00000510


	//   ....[2]....
        /*00a8*/ 	.word	0x000006e0


	//   ....[3]....
        /*00ac*/ 	.word	0x00000820


	//   ....[4]....
        /*00b0*/ 	.word	0x00000920


	//   ....[5]....
        /*00b4*/ 	.word	0x00000a90


	//   ....[6]....
        /*00b8*/ 	.word	0x00000c30


	//   ....[7]....
        /*00bc*/ 	.word	0x00000e90


	//   ....[8]....
        /*00c0*/ 	.word	0x000021d0


	//   ....[9]....
        /*00c4*/ 	.word	0x000030a0


	//   ....[10]....
        /*00c8*/ 	.word	0x00003570


	//   ....[11]....
        /*00cc*/ 	.word	0x000035a0


	//   ....[12]....
        /*00d0*/ 	.word	0x000041c0


	//   ....[13]....
        /*00d4*/ 	.word	0x000043d0


	//----- nvinfo : EIATTR_VRC_CTA_INIT_COUNT
	.align		4
.L_43:
        /*00d8*/ 	.byte	0x02, 0x4a
        /*00da*/ 	.byte	0x80
	.zero		1


	//----- nvinfo : EIATTR_SYSCALL_OFFSETS
	.align		4
        /*00dc*/ 	.byte	0x04, 0x46
        /*00de*/ 	.short	(.L_45 - .L_44)


	//   ....[0]....
.L_44:
        /*00e0*/ 	.word	0x00005a40


	//   ....[1]....
        /*00e4*/ 	.word	0x00005b80


	//   ....[2]....
        /*00e8*/ 	.word	0x00006350


	//----- nvinfo : EIATTR_MBARRIER_INSTR_OFFSETS
	.align		4
.L_45:
        /*00ec*/ 	.byte	0x04, 0x39
        /*00ee*/ 	.short	(.L_47 - .L_46)


	//   ....[0]....
.L_46:
        /*00f0*/ 	.word	0x00000650
        /*00f4*/ 	.word	0x000000ff
        /*00f8*/ 	.word	0x00000000
        /*00fc*/ 	.short	0x0100
        /*00fe*/ 	.byte	0x04
	.zero		1


	//   ....[1]....
        /*0100*/ 	.word	0x00000660
        /*0104*/ 	.word	0x000000ff
        /*0108*/ 	.word	0x00000020
        /*010c*/ 	.short	0x0100
        /*010e*/ 	.byte	0x04
	.zero		1


	//   ....[2]....
        /*0110*/ 	.word	0x00000670
        /*0114*/ 	.word	0x000000ff
        /*0118*/ 	.word	0x00000008
        /*011c*/ 	.short	0x0100
        /*011e*/ 	.byte	0x04
	.zero		1


	//   ....[3]....
        /*0120*/ 	.word	0x00000680
        /*0124*/ 	.word	0x000000ff
        /*0128*/ 	.word	0x00000028
        /*012c*/ 	.short	0x0100
        /*012e*/ 	.byte	0x04
	.zero		1


	//   ....[4]....
        /*0130*/ 	.word	0x00000690
        /*0134*/ 	.word	0x000000ff
        /*0138*/ 	.word	0x00000010
        /*013c*/ 	.short	0x0100
        /*013e*/ 	.byte	0x04
	.zero		1


	//   ....[5]....
        /*0140*/ 	.word	0x000006a0
        /*0144*/ 	.word	0x000000ff
        /*0148*/ 	.word	0x00000030
        /*014c*/ 	.short	0x0100
        /*014e*/ 	.byte	0x04
	.zero		1


	//   ....[6]....
        /*0150*/ 	.word	0x000006b0
        /*0154*/ 	.word	0x000000ff
        /*0158*/ 	.word	0x00000018
        /*015c*/ 	.short	0x0100
        /*015e*/ 	.byte	0x04
	.zero		1


	//   ....[7]....
        /*0160*/ 	.word	0x000006c0
        /*0164*/ 	.word	0x000000ff
        /*0168*/ 	.word	0x00000038
        /*016c*/ 	.short	0x0100
        /*016e*/ 	.byte	0x04
	.zero		1


	//   ....[8]....
        /*0170*/ 	.word	0x000007f0
        /*0174*/ 	.word	0x000000ff
        /*0178*/ 	.word	0x00000040
        /*017c*/ 	.short	0x0100
        /*017e*/ 	.byte	0x04
	.zero		1


	//   ....[9]....
        /*0180*/ 	.word	0x00000800
        /*0184*/ 	.word	0x000000ff
        /*0188*/ 	.word	0x00000048
        /*018c*/ 	.short	0x0100
        /*018e*/ 	.byte	0x04
	.zero		1


	//   ....[10]....
        /*0190*/ 	.word	0x000008f0
        /*0194*/ 	.word	0x000000ff
        /*0198*/ 	.word	0x00000050
        /*019c*/ 	.short	0x0100
        /*019e*/ 	.byte	0x06
	.zero		1


	//   ....[11]....
        /*01a0*/ 	.word	0x00000900
        /*01a4*/ 	.word	0x000000ff
        /*01a8*/ 	.word	0x00000058
        /*01ac*/ 	.short	0x0100
        /*01ae*/ 	.byte	0x06
	.zero		1


	//   ....[12]....
        /*01b0*/ 	.word	0x00000a40
        /*01b4*/ 	.word	0x000000ff
        /*01b8*/ 	.word	0x00000060
        /*01bc*/ 	.short	0x0100
        /*01be*/ 	.byte	0x06
	.zero		1


	//   ....[13]....
        /*01c0*/ 	.word	0x00000a50
        /*01c4*/ 	.word	0x000000ff
        /*01c8*/ 	.word	0x00000070
        /*01cc*/ 	.short	0x0100
        /*01ce*/ 	.byte	0x06
	.zero		1


	//   ....[14]....
        /*01d0*/ 	.word	0x00000a60
        /*01d4*/ 	.word	0x000000ff
        /*01d8*/ 	.word	0x00000068
        /*01dc*/ 	.short	0x0100
        /*01de*/ 	.byte	0x06
	.zero		1


	//   ....[15]....
        /*01e0*/ 	.word	0x00000a70
        /*01e4*/ 	.word	0x000000ff
        /*01e8*/ 	.word	0x00000078
        /*01ec*/ 	.short	0x0100
        /*01ee*/ 	.byte	0x06
	.zero		1


	//   ....[16]....
        /*01f0*/ 	.word	0x00000ba0
        /*01f4*/ 	.word	0x000000ff
        /*01f8*/ 	.word	0x00000080
        /*01fc*/ 	.short	0x0100
        /*01fe*/ 	.byte	0x04
	.zero		1


	//   ....[17]....
        /*0200*/ 	.word	0x00000bb0
        /*0204*/ 	.word	0x000000ff
        /*0208*/ 	.word	0x000000a0
        /*020c*/ 	.short	0x0100
        /*020e*/ 	.byte	0x04
	.zero		1


	//   ....[18]....
        /*0210*/ 	.word	0x00000bc0
        /*0214*/ 	.word	0x000000ff
        /*0218*/ 	.word	0x00000088
        /*021c*/ 	.short	0x0100
        /*021e*/ 	.byte	0x04
	.zero		1


	//   ....[19]....
        /*0220*/ 	.word	0x00000bd0
        /*0224*/ 	.word	0x000000ff
        /*0228*/ 	.word	0x000000a8
        /*022c*/ 	.short	0x0100
        /*022e*/ 	.byte	0x04
	.zero		1


	//   ....[20]....
        /*0230*/ 	.word	0x00000be0
        /*0234*/ 	.word	0x000000ff
        /*0238*/ 	.word	0x00000090
        /*023c*/ 	.short	0x0100
        /*023e*/ 	.byte	0x04
	.zero		1


	//   ....[21]....
        /*0240*/ 	.word	0x00000bf0
        /*0244*/ 	.word	0x000000ff
        /*0248*/ 	.word	0x000000b0
        /*024c*/ 	.short	0x0100
        /*024e*/ 	.byte	0x04
	.zero		1


	//   ....[22]....
        /*0250*/ 	.word	0x00000c00
        /*0254*/ 	.word	0x000000ff
        /*0258*/ 	.word	0x00000098
        /*025c*/ 	.short	0x0100
        /*025e*/ 	.byte	0x04
	.zero		1


	//   ....[23]....
        /*0260*/ 	.word	0x00000c10
        /*0264*/ 	.word	0x000000ff
        /*0268*/ 	.word	0x000000b8
        /*026c*/ 	.short	0x0100
        /*026e*/ 	.byte	0x04
	.zero		1


	//   ....[24]....
        /*0270*/ 	.word	0x00000d10
        /*0274*/ 	.word	0x000000ff
        /*0278*/ 	.word	0x000000c0
        /*027c*/ 	.short	0x0100
        /*027e*/ 	.byte	0x04
	.zero		1


	//   ....[25]....
        /*0280*/ 	.word	0x00000d20
        /*0284*/ 	.word	0x000000ff
        /*0288*/ 	.word	0x000000d0
        /*028c*/ 	.short	0x0100
        /*028e*/ 	.byte	0x04
	.zero		1


	//   ....[26]....
        /*0290*/ 	.word	0x00000d30
        /*0294*/ 	.word	0x000000ff
        /*0298*/ 	.word	0x000000c8
        /*029c*/ 	.short	0x0100
        /*029e*/ 	.byte	0x04
	.zero		1


	//   ....[27]....
        /*02a0*/ 	.word	0x00000d40
        /*02a4*/ 	.word	0x000000ff
        /*02a8*/ 	.word	0x000000d8
        /*02ac*/ 	.short	0x0100
        /*02ae*/ 	.byte	0x04
	.zero		1


	//   ....[28]....
        /*02b0*/ 	.word	0x00000e40
        /*02b4*/ 	.word	0x000000ff
        /*02b8*/ 	.word	0x000000e0
        /*02bc*/ 	.short	0x0100
        /*02be*/ 	.byte	0x06
	.zero		1


	//   ....[29]....
        /*02c0*/ 	.word	0x00001a20
        /*02c4*/ 	.word	0x00000000
        /*02c8*/ 	.word	0x000000d0
        /*02cc*/ 	.short	0x010a
        /*02ce*/ 	.byte	0xff
	.zero		1


	//   ....[30]....
        /*02d0*/ 	.word	0x00001a50
        /*02d4*/ 	.word	0x00000000
        /*02d8*/ 	.word	0x000000c0
        /*02dc*/ 	.short	0x0101
        /*02de*/ 	.byte	0xff
	.zero		1


	//   ....[31]....
        /*02e0*/ 	.word	0x00001af0
        /*02e4*/ 	.word	0x000000ff
        /*02e8*/ 	.word	0x00000020
        /*02ec*/ 	.short	0x010a
        /*02ee*/ 	.byte	0x04
	.zero		1


	//   ....[32]....
        /*02f0*/ 	.word	0x00001bc0
        /*02f4*/ 	.word	0x000000ff
        /*02f8*/ 	.word	0x00000020
        /*02fc*/ 	.short	0x010a
        /*02fe*/ 	.byte	0x21
	.zero		1


	//   ....[33]....
        /*0300*/ 	.word	0x00001d70
        /*0304*/ 	.word	0x000000ff
        /*0308*/ 	.word	0x00000020
        /*030c*/ 	.short	0x010a
        /*030e*/ 	.byte	0x05
	.zero		1


	//   ....[34]....
        /*0310*/ 	.word	0x00001e80
        /*0314*/ 	.word	0x000000ff
        /*0318*/ 	.word	0x00000058
        /*031c*/ 	.short	0x0101
        /*031e*/ 	.byte	0x0d
	.zero		1


	//   ....[35]....
        /*0320*/ 	.word	0x00001ea0
        /*0324*/ 	.word	0x000000ff
        /*0328*/ 	.word	0x00000020
        /*032c*/ 	.short	0x010a
        /*032e*/ 	.byte	0x04
	.zero		1


	//   ....[36]....
        /*0330*/ 	.word	0x00001f20
        /*0334*/ 	.word	0x000000ff
        /*0338*/ 	.word	0x00000020
        /*033c*/ 	.short	0x010a
        /*033e*/ 	.byte	0x11
	.zero		1


	//   ....[37]....
        /*0340*/ 	.word	0x000020c0
        /*0344*/ 	.word	0x000000ff
        /*0348*/ 	.word	0x00000020
        /*034c*/ 	.short	0x010a
        /*034e*/ 	.byte	0x05
	.zero		1


	//   ....[38]....
        /*0350*/ 	.word	0x00002200
        /*0354*/ 	.word	0x00000003
        /*0358*/ 	.word	0x00000060
        /*035c*/ 	.short	0x010a
        /*035e*/ 	.byte	0xff
	.zero		1


	//   ....[39]....
        /*0360*/ 	.word	0x00002350
        /*0364*/ 	.word	0x00000000
        /*0368*/ 	.word	0x00000000
        /*036c*/ 	.short	0x0101
        /*036e*/ 	.byte	0xff
	.zero		1


	//   ....[40]....
        /*0370*/ 	.word	0x000028f0
        /*0374*/ 	.word	0x000000ff
        /*0378*/ 	.word	0x00000000
        /*037c*/ 	.short	0x010a
        /*037e*/ 	.byte	0x04
	.zero		1


	//   ....[41]....
        /*0380*/ 	.word	0x00002980
        /*0384*/ 	.word	0x000000ff
        /*0388*/ 	.word	0x00000000
        /*038c*/ 	.short	0x010a
        /*038e*/ 	.byte	0x05
	.zero		1


	//   ....[42]....
        /*0390*/ 	.word	0x00002a10
        /*0394*/ 	.word	0x000000ff
        /*0398*/ 	.word	0x00000000
        /*039c*/ 	.short	0x010a
        /*039e*/ 	.byte	0x05
	.zero		1


	//   ....[43]....
        /*03a0*/ 	.word	0x00002ab0
        /*03a4*/ 	.word	0x00000000
        /*03a8*/ 	.word	0x00000000
        /*03ac*/ 	.short	0x010a
        /*03ae*/ 	.byte	0xff
	.zero		1


	//   ....[44]....
        /*03b0*/ 	.word	0x00002bf0
        /*03b4*/ 	.word	0x00000002
        /*03b8*/ 	.word	0x000000c0
        /*03bc*/ 	.short	0x010a
        /*03be*/ 	.byte	0xff
	.zero		1


	//   ....[45]....
        /*03c0*/ 	.word	0x00002c60
        /*03c4*/ 	.word	0x00000002
        /*03c8*/ 	.word	0x00000000
        /*03cc*/ 	.short	0x0101
        /*03ce*/ 	.byte	0xff
	.zero		1


	//   ....[46]....
        /*03d0*/ 	.word	0x00002c80
        /*03d4*/ 	.word	0x000000ff
        /*03d8*/ 	.word	0x00000070
        /*03dc*/ 	.short	0x010a
        /*03de*/ 	.byte	0x04
	.zero		1


	//   ....[47]....
        /*03e0*/ 	.word	0x00002da0
        /*03e4*/ 	.word	0x00000002
        /*03e8*/ 	.word	0x00000060
        /*03ec*/ 	.short	0x010a
        /*03ee*/ 	.byte	0xff
	.zero		1


	//   ....[48]....
        /*03f0*/ 	.word	0x00002ea0
        /*03f4*/ 	.word	0x00000002
        /*03f8*/ 	.word	0x00000000
        /*03fc*/ 	.short	0x0101
        /*03fe*/ 	.byte	0xff
	.zero		1


	//   ....[49]....
        /*0400*/ 	.word	0x00002f30
        /*0404*/ 	.word	0x000000ff
        /*0408*/ 	.word	0x00000070
        /*040c*/ 	.short	0x0106
        /*040e*/ 	.byte	0x04
	.zero		1


	//   ....[50]....
        /*0410*/ 	.word	0x00002f50
        /*0414*/ 	.word	0x000000ff
        /*0418*/ 	.word	0x00000070
        /*041c*/ 	.short	0x010a
        /*041e*/ 	.byte	0x04
	.zero		1


	//   ....[51]....
        /*0420*/ 	.word	0x00002fe0
        /*0424*/ 	.word	0x000000ff
        /*0428*/ 	.word	0x00000070
        /*042c*/ 	.short	0x0106
        /*042e*/ 	.byte	0x07
	.zero		1


	//   ....[52]....
        /*0430*/ 	.word	0x00003020
        /*0434*/ 	.word	0x00000000
        /*0438*/ 	.word	0x00000070
        /*043c*/ 	.short	0x010a
        /*043e*/ 	.byte	0xff
	.zero		1


	//   ....[53]....
        /*0440*/ 	.word	0x00003270
        /*0444*/ 	.word	0x000000ff
        /*0448*/ 	.word	0x00000008
        /*044c*/ 	.short	0x010a
        /*044e*/ 	.byte	0x05
	.zero		1


	//   ....[54]....
        /*0450*/ 	.word	0x00003290
        /*0454*/ 	.word	0x000000ff
        /*0458*/ 	.word	0x00000008
        /*045c*/ 	.short	0x010a
        /*045e*/ 	.byte	0x05
	.zero		1


	//   ....[55]....
        /*0460*/ 	.word	0x00003420
        /*0464*/ 	.word	0x000000ff
        /*0468*/ 	.word	0x00000008
        /*046c*/ 	.short	0x010a
        /*046e*/ 	.byte	0x05
	.zero		1


	//   ....[56]....
        /*0470*/ 	.word	0x00003440
        /*0474*/ 	.word	0x000000ff
        /*0478*/ 	.word	0x00000008
        /*047c*/ 	.short	0x010a
        /*047e*/ 	.byte	0x05
	.zero		1


	//   ....[57]....
        /*0480*/ 	.word	0x00003500
        /*0484*/ 	.word	0x000000ff
        /*0488*/ 	.word	0x00000000
        /*048c*/ 	.short	0x0101
        /*048e*/ 	.byte	0x04
	.zero		1


	//   ....[58]....
        /*0490*/ 	.word	0x00003840
        /*0494*/ 	.word	0x00000000
        /*0498*/ 	.word	0x00000060
        /*049c*/ 	.short	0x010a
        /*049e*/ 	.byte	0xff
	.zero		1


	//   ....[59]....
        /*04a0*/ 	.word	0x00003900
        /*04a4*/ 	.word	0x00000000
        /*04a8*/ 	.word	0x00000000
        /*04ac*/ 	.short	0x0101
        /*04ae*/ 	.byte	0xff
	.zero		1


	//   ....[60]....
        /*04b0*/ 	.word	0x000039c0
        /*04b4*/ 	.word	0x000000ff
        /*04b8*/ 	.word	0x00000000
        /*04bc*/ 	.short	0x010a
        /*04be*/ 	.byte	0x04
	.zero		1


	//   ....[61]....
        /*04c0*/ 	.word	0x000039d0
        /*04c4*/ 	.word	0x000000ff
        /*04c8*/ 	.word	0x000000a0
        /*04cc*/ 	.short	0x010a
        /*04ce*/ 	.byte	0x1f
	.zero		1


	//   ....[62]....
        /*04d0*/ 	.word	0x00003a80
        /*04d4*/ 	.word	0x000000ff
        /*04d8*/ 	.word	0x00000000
        /*04dc*/ 	.short	0x010a
        /*04de*/ 	.byte	0x05
	.zero		1


	//   ....[63]....
        /*04e0*/ 	.word	0x00003bb0
        /*04e4*/ 	.word	0x000000ff
        /*04e8*/ 	.word	0x00000000
        /*04ec*/ 	.short	0x010a
        /*04ee*/ 	.byte	0x04
	.zero		1


	//   ....[64]....
        /*04f0*/ 	.word	0x00003eb0
        /*04f4*/ 	.word	0x000000ff
        /*04f8*/ 	.word	0x00000000
        /*04fc*/ 	.short	0x010a
        /*04fe*/ 	.byte	0x04
	.zero		1


	//   ....[65]....
        /*0500*/ 	.word	0x00003f40
        /*0504*/ 	.word	0x000000ff
        /*0508*/ 	.word	0x00000000
        /*050c*/ 	.short	0x010a
        /*050e*/ 	.byte	0x05
	.zero		1


	//   ....[66]....
        /*0510*/ 	.word	0x00003fd0
        /*0514*/ 	.word	0x000000ff
        /*0518*/ 	.word	0x00000000
        /*051c*/ 	.short	0x010a
        /*051e*/ 	.byte	0x05
	.zero		1


	//   ....[67]....
        /*0520*/ 	.word	0x00004070
        /*0524*/ 	.word	0x00000000
        /*0528*/ 	.word	0x00000000
        /*052c*/ 	.short	0x010a
        /*052e*/ 	.byte	0xff
	.zero		1


	//   ....[68]....
        /*0530*/ 	.word	0x000040b0
        /*0534*/ 	.word	0x00000000
        /*0538*/ 	.word	0x00000000
        /*053c*/ 	.short	0x010a
        /*053e*/ 	.byte	0xff
	.zero		1


	//   ....[69]....
        /*0540*/ 	.word	0x00004120
        /*0544*/ 	.word	0x000000ff
        /*0548*/ 	.word	0x00000000
        /*054c*/ 	.short	0x0101
        /*054e*/ 	.byte	0x04
	.zero		1


	//   ....[70]....
        /*0550*/ 	.word	0x00004160
        /*0554*/ 	.word	0x000000ff
        /*0558*/ 	.word	0x000000e0
        /*055c*/ 	.short	0x010a
        /*055e*/ 	.byte	0x1a
	.zero		1


	//   ....[71]....
        /*0560*/ 	.word	0x000041b0
        /*0564*/ 	.word	0x000000ff
        /*0568*/ 	.word	0x00000000
        /*056c*/ 	.short	0x0101
        /*056e*/ 	.byte	0x04
	.zero		1


	//   ....[72]....
        /*0570*/ 	.word	0x00004630
        /*0574*/ 	.word	0x00000007
        /*0578*/ 	.word	0x00000060
        /*057c*/ 	.short	0x010a
        /*057e*/ 	.byte	0xff
	.zero		1


	//   ....[73]....
        /*0580*/ 	.word	0x000047a0
        /*0584*/ 	.word	0x00000000
        /*0588*/ 	.word	0x00000000
        /*058c*/ 	.short	0x0101
        /*058e*/ 	.byte	0xff
	.zero		1


	//   ....[74]....
        /*0590*/ 	.word	0x00004c10
        /*0594*/ 	.word	0x000000ff
        /*0598*/ 	.word	0x00000058
        /*059c*/ 	.short	0x010a
        /*059e*/ 	.byte	0x11
	.zero		1


	//   ....[75]....
        /*05a0*/ 	.word	0x00004d90
        /*05a4*/ 	.word	0x000000ff
        /*05a8*/ 	.word	0x00000048
        /*05ac*/ 	.short	0x010a
        /*05ae*/ 	.byte	0x11
	.zero		1


	//   ....[76]....
        /*05b0*/ 	.word	0x00004fa0
        /*05b4*/ 	.word	0x000000ff
        /*05b8*/ 	.word	0x00000040
        /*05bc*/ 	.short	0x010b
        /*05be*/ 	.byte	0x11
	.zero		1


	//   ....[77]....
        /*05c0*/ 	.word	0x00004fb0
        /*05c4*/ 	.word	0x000000ff
        /*05c8*/ 	.word	0x00000000
        /*05cc*/ 	.short	0x0101
        /*05ce*/ 	.byte	0x1b
	.zero		1


	//   ....[78]....
        /*05d0*/ 	.word	0x00004ff0
        /*05d4*/ 	.word	0x00000000
        /*05d8*/ 	.word	0x00000048
        /*05dc*/ 	.short	0x010a
        /*05de*/ 	.byte	0xff
	.zero		1


	//   ....[79]....
        /*05e0*/ 	.word	0x00005310
        /*05e4*/ 	.word	0x00000003
        /*05e8*/ 	.word	0x00000060
        /*05ec*/ 	.short	0x010a
        /*05ee*/ 	.byte	0xff
	.zero		1


	//   ....[80]....
        /*05f0*/ 	.word	0x00005490
        /*05f4*/ 	.word	0x00000000
        /*05f8*/ 	.word	0x00000000
        /*05fc*/ 	.short	0x0101
        /*05fe*/ 	.byte	0xff
	.zero		1


	//   ....[81]....
        /*0600*/ 	.word	0x00005f20
        /*0604*/ 	.word	0x000000ff
        /*0608*/ 	.word	0x00000040
        /*060c*/ 	.short	0x010a
        /*060e*/ 	.byte	0x2c
	.zero		1


	//   ....[82]....
        /*0610*/ 	.word	0x00005f30
        /*0614*/ 	.word	0x0000008f
        /*0618*/ 	.word	0x00000080
        /*061c*/ 	.short	0x010a
        /*061e*/ 	.byte	0xff
	.zero		1


	//   ....[83]....
        /*0620*/ 	.word	0x000060c0
        /*0624*/ 	.word	0x000000ff
        /*0628*/ 	.word	0x00000040
        /*062c*/ 	.short	0x010a
        /*062e*/ 	.byte	0x2c
	.zero		1


	//   ....[84]....
        /*0630*/ 	.word	0x000061d0
        /*0634*/ 	.word	0x000000ff
        /*0638*/ 	.word	0x00000000
        /*063c*/ 	.short	0x0101
        /*063e*/ 	.byte	0x04
	.zero		1


	//   ....[85]....
        /*0640*/ 	.word	0x00006230
        /*0644*/ 	.word	0x0000008f
        /*0648*/ 	.word	0x00000080
        /*064c*/ 	.short	0x010a
        /*064e*/ 	.byte	0xff
	.zero		1


	//   ....[86]....
        /*0650*/ 	.word	0x00006820
        /*0654*/ 	.word	0x0000008f
        /*0658*/ 	.word	0x00000000
        /*065c*/ 	.short	0x0101
        /*065e*/ 	.byte	0xff
	.zero		1


	//   ....[87]....
        /*0660*/ 	.word	0x00007680
        /*0664*/ 	.word	0x00000000
        /*0668*/ 	.word	0x000000d0
        /*066c*/ 	.short	0x010a
        /*066e*/ 	.byte	0xff
	.zero		1


	//   ....[88]....
        /*0670*/ 	.word	0x000076e0
        /*0674*/ 	.word	0x00000000
        /*0678*/ 	.word	0x00000020
        /*067c*/ 	.short	0x010a
        /*067e*/ 	.byte	0xff
	.zero		1


	//   ....[89]....
        /*0680*/ 	.word	0x00007740
        /*0684*/ 	.word	0x00000000
        /*0688*/ 	.word	0x00000020
        /*068c*/ 	.short	0x010a
        /*068e*/ 	.byte	0xff
	.zero		1


	//   ....[90]....
        /*0690*/ 	.word	0x00007790
        /*0694*/ 	.word	0x00000003
        /*0698*/ 	.word	0x00000060
        /*069c*/ 	.short	0x010a
        /*069e*/ 	.byte	0xff
	.zero		1


	//   ....[91]....
        /*06a0*/ 	.word	0x000077f0
        /*06a4*/ 	.word	0x00000000
        /*06a8*/ 	.word	0x00000000
        /*06ac*/ 	.short	0x010a
        /*06ae*/ 	.byte	0xff
	.zero		1


	//   ....[92]....
        /*06b0*/ 	.word	0x00007850
        /*06b4*/ 	.word	0x00000000
        /*06b8*/ 	.word	0x00000000
        /*06bc*/ 	.short	0x010a
        /*06be*/ 	.byte	0xff
	.zero		1


	//   ....[93]....
        /*06c0*/ 	.word	0x000078b0
        /*06c4*/ 	.word	0x00000000
        /*06c8*/ 	.word	0x00000000
        /*06cc*/ 	.short	0x010a
        /*06ce*/ 	.byte	0xff
	.zero		1


	//   ....[94]....
        /*06d0*/ 	.word	0x00007900
        /*06d4*/ 	.word	0x00000002
        /*06d8*/ 	.word	0x000000c0
        /*06dc*/ 	.short	0x010a
        /*06de*/ 	.byte	0xff
	.zero		1


	//   ....[95]....
        /*06e0*/ 	.word	0x00007960
        /*06e4*/ 	.word	0x00000002
        /*06e8*/ 	.word	0x00000070
        /*06ec*/ 	.short	0x010a
        /*06ee*/ 	.byte	0xff
	.zero		1


	//   ....[96]....
        /*06f0*/ 	.word	0x000079b0
        /*06f4*/ 	.word	0x00000002
        /*06f8*/ 	.word	0x00000060
        /*06fc*/ 	.short	0x010a
        /*06fe*/ 	.byte	0xff
	.zero		1


	//   ....[97]....
        /*0700*/ 	.word	0x00007a10
        /*0704*/ 	.word	0x00000000
        /*0708*/ 	.word	0x00000070
        /*070c*/ 	.short	0x010a
        /*070e*/ 	.byte	0xff
	.zero		1


	//   ....[98]....
        /*0710*/ 	.word	0x00007a70
        /*0714*/ 	.word	0x00000005
        /*0718*/ 	.word	0x00000008
        /*071c*/ 	.short	0x010a
        /*071e*/ 	.byte	0xff
	.zero		1


	//   ....[99]....
        /*0720*/ 	.word	0x00007b60
        /*0724*/ 	.word	0x00000000
        /*0728*/ 	.word	0x00000008
        /*072c*/ 	.short	0x010a
        /*072e*/ 	.byte	0xff
	.zero		1


	//   ....[100]....
        /*0730*/ 	.word	0x00007bb0
        /*0734*/ 	.word	0x00000000
        /*0738*/ 	.word	0x00000060
        /*073c*/ 	.short	0x010a
        /*073e*/ 	.byte	0xff
	.zero		1


	//   ....[101]....
        /*0740*/ 	.word	0x00007c10
        /*0744*/ 	.word	0x00000000
        /*0748*/ 	.word	0x000000a0
        /*074c*/ 	.short	0x010a
        /*074e*/ 	.byte	0xff
	.zero		1


	//   ....[102]....
        /*0750*/ 	.word	0x00007c70
        /*0754*/ 	.word	0x00000000
        /*0758*/ 	.word	0x00000000
        /*075c*/ 	.short	0x010a
        /*075e*/ 	.byte	0xff
	.zero		1


	//   ....[103]....
        /*0760*/ 	.word	0x00007cd0
        /*0764*/ 	.word	0x00000000
        /*0768*/ 	.word	0x00000000
        /*076c*/ 	.short	0x010a
        /*076e*/ 	.byte	0xff
	.zero		1


	//   ....[104]....
        /*0770*/ 	.word	0x00007d30
        /*0774*/ 	.word	0x00000000
        /*0778*/ 	.word	0x00000000
        /*077c*/ 	.short	0x010a
        /*077e*/ 	.byte	0xff
	.zero		1


	//   ....[105]....
        /*0780*/ 	.word	0x00007d90
        /*0784*/ 	.word	0x00000000
        /*0788*/ 	.word	0x00000000
        /*078c*/ 	.short	0x010a
        /*078e*/ 	.byte	0xff
	.zero		1


	//   ....[106]....
        /*0790*/ 	.word	0x00007df0
        /*0794*/ 	.word	0x00000000
        /*0798*/ 	.word	0x000000e0
        /*079c*/ 	.short	0x010a
        /*079e*/ 	.byte	0xff
	.zero		1


	//   ....[107]....
        /*07a0*/ 	.word	0x00007e40
        /*07a4*/ 	.word	0x00000007
        /*07a8*/ 	.word	0x00000060
        /*07ac*/ 	.short	0x010a
        /*07ae*/ 	.byte	0xff
	.zero		1


	//   ....[108]....
        /*07b0*/ 	.word	0x00007ea0
        /*07b4*/ 	.word	0x00000000
        /*07b8*/ 	.word	0x00000058
        /*07bc*/ 	.short	0x010a
        /*07be*/ 	.byte	0xff
	.zero		1


	//   ....[109]....
        /*07c0*/ 	.word	0x00007f00
        /*07c4*/ 	.word	0x00000000
        /*07c8*/ 	.word	0x00000048
        /*07cc*/ 	.short	0x010a
        /*07ce*/ 	.byte	0xff
	.zero		1


	//   ....[110]....
        /*07d0*/ 	.word	0x00007f50
        /*07d4*/ 	.word	0x00000003
        /*07d8*/ 	.word	0x00000060
        /*07dc*/ 	.short	0x010a
        /*07de*/ 	.byte	0xff
	.zero		1


	//   ....[111]....
        /*07e0*/ 	.word	0x00007fb0
        /*07e4*/ 	.word	0x00000000
        /*07e8*/ 	.word	0x00000040
        /*07ec*/ 	.short	0x010a
        /*07ee*/ 	.byte	0xff
	.zero		1


	//   ....[112]....
        /*07f0*/ 	.word	0x00008000
        /*07f4*/ 	.word	0x0000008f
        /*07f8*/ 	.word	0x00000080
        /*07fc*/ 	.short	0x010a
        /*07fe*/ 	.byte	0xff
	.zero		1


	//----- nvinfo : EIATTR_NUM_MBARRIERS
	.align		4
.L_47:
        /*0800*/ 	.byte	0x03, 0x38
        /*0802*/ 	.short	0x001d


	//----- nvinfo : EIATTR_EXIT_INSTR_OFFSETS
	.align		4
        /*0804*/ 	.byte	0x04, 0x1c
        /*0806*/ 	.short	(.L_49 - .L_48)


	//   ....[0]....
.L_48:
        /*0808*/ 	.word	0x00002ae0


	//   ....[1]....
        /*080c*/ 	.word	0x00002ff0


	//   ....[2]....
        /*0810*/ 	.word	0x00003050


	//   ....[3]....
        /*0814*/ 	.word	0x000043e0


	//   ....[4]....
        /*0818*/ 	.word	0x00005020


	//   ....[5]....
        /*081c*/ 	.word	0x00005060


	//   ....[6]....
        /*0820*/ 	.word	0x00007670


	//----- nvinfo : EIATTR_MAX_THREADS
	.align		4
.L_49:
        /*0824*/ 	.byte	0x04, 0x05
        /*0826*/ 	.short	(.L_51 - .L_50)
.L_50:
        /*0828*/ 	.word	0x00000100
        /*082c*/ 	.word	0x00000001
        /*0830*/ 	.word	0x00000001


	//----- nvinfo : EIATTR_CRS_STACK_SIZE
	.align		4
.L_51:
        /*0834*/ 	.byte	0x04, 0x1e
        /*0836*/ 	.short	(.L_53 - .L_52)
.L_52:
        /*0838*/ 	.word	0x00000000


	//----- nvinfo : EIATTR_CBANK_PARAM_SIZE
	.align		4
.L_53:
        /*083c*/ 	.byte	0x03, 0x19
        /*083e*/ 	.short	0x0800


	//----- nvinfo : EIATTR_PARAM_CBANK
	.align		4
        /*0840*/ 	.byte	0x04, 0x0a
        /*0842*/ 	.short	(.L_55 - .L_54)
	.align		4
.L_54:
        /*0844*/ 	.word	index@(.nv.constant0._ZN7cutlass13device_kernelINS_4gemm6kernel13GemmUniversalIN4cute5tupleIJiiiiEEENS1_10collective13CollectiveMmaINS1_35MainloopSm100TmaUmmaWarpSpecializedILi4ELi2ELi4ENS5_IJNS4_1CILi2EEESB_NSA_ILi1EEEEEEEENS5_IJNSA_ILi256EEENSA_ILi64EEENSA_ILi128EEEEEENS_12float_e5m2_tENS5_IJlSC_lEEESJ_SK_NS4_8TiledMMAINS4_8MMA_AtomIJNS4_10MMA_TraitsINS4_25SM100_MMA_F8F6F4_2x1SM_SSEJSJ_SJ_fSF_SG_NS4_17integral_constantINS4_4UMMA5MajorELSR_0EEESS_NSP_INSQ_7ScaleInELST_0EEESU_EEEEEENS4_6LayoutINS5_IJSC_SC_SC_EEENS5_IJNSA_ILi0EEESZ_SZ_EEEEENS5_IJNS4_10UnderscoreES12_S12_EEEEENS4_28SM100_TMA_2SM_LOAD_MULTICASTENS4_14ComposedLayoutINS4_7SwizzleILi3ELi4ELi3EEENS4_18smem_ptr_flag_bitsILi8EEENSX_INS5_IJNSA_ILi8EEESH_EEENS5_IJSH_SC_EEEEEEEvNS4_8identityENS4_18SM100_TMA_2SM_LOADES1F_vS1G_EENS_8epilogue10collective18CollectiveEpilogueINS1J_23Sm100TmaWarpSpecializedILi1ELi1ELi64ELb0ELb0EEEJNS5_IJSH_SG_SH_EEENS5_IJNSX_ISH_SC_EENSX_ISG_SC_EEEEESJ_SK_SJ_SK_NS1J_6fusion15FusionCallbacksIS1N_NS1S_17LinearCombinationISJ_fSJ_fLNS_15FloatRoundStyleE2EEES1O_S1R_JEEENS4_5SM1004TMEM4LOAD26SM100_TMEM_LOAD_32dp32b64xENS4_13SM90_TMA_LOADENS16_INS17_ILi2ELi4ELi3EEES1A_NSX_INS5_IJS1B_SG_EEENS5_IJSG_SC_EEEEEEENS4_39AutoVectorizingCopyWithAssumedAlignmentILi128EEENS4_14SM90_TMA_STOREES27_S29_S29_EEEvvEEEEvNT_6ParamsE)
        /*0848*/ 	.short	0x0380
        /*084a*/ 	.short	0x0800


	//----- nvinfo : EIATTR_SW_WAR
	.align		4
.L_55:
        /*084c*/ 	.byte	0x04, 0x36
        /*084e*/ 	.short	(.L_57 - .L_56)
.L_56:
        /*0850*/ 	.word	0x00000008
.L_57:


//--------------------- .nv.callgraph             --------------------------
	.section	.nv.callgraph,"",@"SHT_CUDA_CALLGRAPH"
	.align	4
	.sectionentsize	8
	.align		4
        /*0000*/ 	.word	0x00000000
	.align		4
        /*0004*/ 	.word	0xffffffff
	.align		4
        /*0008*/ 	.word	index@(_ZN7cutlass13device_kernelINS_4gemm6kernel13GemmUniversalIN4cute5tupleIJiiiiEEENS1_10collective13CollectiveMmaINS1_35MainloopSm100TmaUmmaWarpSpecializedILi4ELi2ELi4ENS5_IJNS4_1CILi2EEESB_NSA_ILi1EEEEEEEENS5_IJNSA_ILi256EEENSA_ILi64EEENSA_ILi128EEEEEENS_12float_e5m2_tENS5_IJlSC_lEEESJ_SK_NS4_8TiledMMAINS4_8MMA_AtomIJNS4_10MMA_TraitsINS4_25SM100_MMA_F8F6F4_2x1SM_SSEJSJ_SJ_fSF_SG_NS4_17integral_constantINS4_4UMMA5MajorELSR_0EEESS_NSP_INSQ_7ScaleInELST_0EEESU_EEEEEENS4_6LayoutINS5_IJSC_SC_SC_EEENS5_IJNSA_ILi0EEESZ_SZ_EEEEENS5_IJNS4_10UnderscoreES12_S12_EEEEENS4_28SM100_TMA_2SM_LOAD_MULTICASTENS4_14ComposedLayoutINS4_7SwizzleILi3ELi4ELi3EEENS4_18smem_ptr_flag_bitsILi8EEENSX_INS5_IJNSA_ILi8EEESH_EEENS5_IJSH_SC_EEEEEEEvNS4_8identityENS4_18SM100_TMA_2SM_LOADES1F_vS1G_EENS_8epilogue10collective18CollectiveEpilogueINS1J_23Sm100TmaWarpSpecializedILi1ELi1ELi64ELb0ELb0EEEJNS5_IJSH_SG_SH_EEENS5_IJNSX_ISH_SC_EENSX_ISG_SC_EEEEESJ_SK_SJ_SK_NS1J_6fusion15FusionCallbacksIS1N_NS1S_17LinearCombinationISJ_fSJ_fLNS_15FloatRoundStyleE2EEES1O_S1R_JEEENS4_5SM1004TMEM4LOAD26SM100_TMEM_LOAD_32dp32b64xENS4_13SM90_TMA_LOADENS16_INS17_ILi2ELi4ELi3EEES1A_NSX_INS5_IJS1B_SG_EEENS5_IJSG_SC_EEEEEEENS4_39AutoVectorizingCopyWithAssumedAlignmentILi128EEENS4_14SM90_TMA_STOREES27_S29_S29_EEEvvEEEEvNT_6ParamsE)
	.align		4
        /*000c*/ 	.word	index@(__assertfail)
	.align		4
        /*0010*/ 	.word	0x00000000
	.align		4
        /*0014*/ 	.word	0xfffffffe
	.align		4
        /*0018*/ 	.word	0x00000000
	.align		4
        /*001c*/ 	.word	0xfffffffd
	.align		4
        /*0020*/ 	.word	0x00000000
	.align		4
        /*0024*/ 	.word	0xfffffffc


//--------------------- .nv.constant4             --------------------------
	.section	.nv.constant4,"a",@progbits
	.align	8
	.align		8
.nv.constant4:
        /*0000*/ 	.dword	__assertfail
	.align		8
        /*0008*/ 	.dword	__unnamed_1
	.align		8
        /*0010*/ 	.dword	__unnamed_2
	.align		8
        /*0018*/ 	.dword	_ZN39_INTERNAL_30ee6620_4_k_cu_d4508822_89634cuda3std3__45__cpo5beginE
	.align		8
        /*0020*/ 	.dword	_ZN39_INTERNAL_30ee6620_4_k_cu_d4508822_89634cuda3std3__45__cpo3endE
	.align		8
        /*0028*/ 	.dword	_ZN39_INTERNAL_30ee6620_4_k_cu_d4508822_89634cuda3std3__45__cpo6cbeginE
	.align		8
        /*0030*/ 	.dword	_ZN39_INTERNAL_30ee6620_4_k_cu_d4508822_89634cuda3std3__45__cpo4cendE
	.align		8
        /*0038*/ 	.dword	_ZN39_INTERNAL_30ee6620_4_k_cu_d4508822_89634cuda3std3__441_GLOBAL__N__30ee6620_4_k_cu_d4508822_89636ignoreE
	.align		8
        /*0040*/ 	.dword	_ZN39_INTERNAL_30ee6620_4_k_cu_d4508822_89634cuda3std3__419piecewise_constructE
	.align		8
        /*0048*/ 	.dword	_ZN39_INTERNAL_30ee6620_4_k_cu_d4508822_89634cuda3std3__48in_placeE
	.align		8
        /*0050*/ 	.dword	_ZN39_INTERNAL_30ee6620_4_k_cu_d4508822_89634cuda3std6ranges3__45__cpo4swapE
	.align		8
        /*0058*/ 	.dword	_ZN39_INTERNAL_30ee6620_4_k_cu_d4508822_89634cuda3std6ranges3__45__cpo9iter_moveE
	.align		8
        /*0060*/ 	.dword	_ZN39_INTERNAL_30ee6620_4_k_cu_d4508822_89634cute7productE
	.align		8
        /*0068*/ 	.dword	_ZN39_INTERNAL_30ee6620_4_k_cu_d4508822_89634cute1_E
	.align		8
        /*0070*/ 	.dword	$str$25
	.align		8
        /*0078*/ 	.dword	$str$26
	.align		8
        /*0080*/ 	.dword	$str$27
	.align		8
        /*0088*/ 	.dword	$str$28


//--------------------- .text._ZN7cutlass13device_kernelINS_4gemm6kernel13GemmUniversalIN4cute5tupleIJiiiiEEENS1_10collective13CollectiveMmaINS1_35MainloopSm100TmaUmmaWarpSpecializedILi4ELi2ELi4ENS5_IJNS4_1CILi2EEESB_NSA_ILi1EEEEEEEENS5_IJNSA_ILi256EEENSA_ILi64EEENSA_ILi128EEEEEENS_12float_e5m2_tENS5_IJlSC_lEEESJ_SK_NS4_8TiledMMAINS4_8MMA_AtomIJNS4_10MMA_TraitsINS4_25SM100_MMA_F8F6F4_2x1SM_SSEJSJ_SJ_fSF_SG_NS4_17integral_constantINS4_4UMMA5MajorELSR_0EEESS_NSP_INSQ_7ScaleInELST_0EEESU_EEEEEENS4_6LayoutINS5_IJSC_SC_SC_EEENS5_IJNSA_ILi0EEESZ_SZ_EEEEENS5_IJNS4_10UnderscoreES12_S12_EEEEENS4_28SM100_TMA_2SM_LOAD_MULTICASTENS4_14ComposedLayoutINS4_7SwizzleILi3ELi4ELi3EEENS4_18smem_ptr_flag_bitsILi8EEENSX_INS5_IJNSA_ILi8EEESH_EEENS5_IJSH_SC_EEEEEEEvNS4_8identityENS4_18SM100_TMA_2SM_LOADES1F_vS1G_EENS_8epilogue10collective18CollectiveEpilogueINS1J_23Sm100TmaWarpSpecializedILi1ELi1ELi64ELb0ELb0EEEJNS5_IJSH_SG_SH_EEENS5_IJNSX_ISH_SC_EENSX_ISG_SC_EEEEESJ_SK_SJ_SK_NS1J_6fusion15FusionCallbacksIS1N_NS1S_17LinearCombinationISJ_fSJ_fLNS_15FloatRoundStyleE2EEES1O_S1R_JEEENS4_5SM1004TMEM4LOAD26SM100_TMEM_LOAD_32dp32b64xENS4_13SM90_TMA_LOADENS16_INS17_ILi2ELi4ELi3EEES1A_NSX_INS5_IJS1B_SG_EEENS5_IJSG_SC_EEEEEEENS4_39AutoVectorizingCopyWithAssumedAlignmentILi128EEENS4_14SM90_TMA_STOREES27_S29_S29_EEEvvEEEEvNT_6ParamsE --------------------------
	.section	.text._ZN7cutlass13device_kernelINS_4gemm6kernel13GemmUniversalIN4cute5tupleIJiiiiEEENS1_10collective13CollectiveMmaINS1_35MainloopSm100TmaUmmaWarpSpecializedILi4ELi2ELi4ENS5_IJNS4_1CILi2EEESB_NSA_ILi1EEEEEEEENS5_IJNSA_ILi256EEENSA_ILi64EEENSA_ILi128EEEEEENS_12float_e5m2_tENS5_IJlSC_lEEESJ_SK_NS4_8TiledMMAINS4_8MMA_AtomIJNS4_10MMA_TraitsINS4_25SM100_MMA_F8F6F4_2x1SM_SSEJSJ_SJ_fSF_SG_NS4_17integral_constantINS4_4UMMA5MajorELSR_0EEESS_NSP_INSQ_7ScaleInELST_0EEESU_EEEEEENS4_6LayoutINS5_IJSC_SC_SC_EEENS5_IJNSA_ILi0EEESZ_SZ_EEEEENS5_IJNS4_10UnderscoreES12_S12_EEEEENS4_28SM100_TMA_2SM_LOAD_MULTICASTENS4_14ComposedLayoutINS4_7SwizzleILi3ELi4ELi3EEENS4_18smem_ptr_flag_bitsILi8EEENSX_INS5_IJNSA_ILi8EEESH_EEENS5_IJSH_SC_EEEEEEEvNS4_8identityENS4_18SM100_TMA_2SM_LOADES1F_vS1G_EENS_8epilogue10collective18CollectiveEpilogueINS1J_23Sm100TmaWarpSpecializedILi1ELi1ELi64ELb0ELb0EEEJNS5_IJSH_SG_SH_EEENS5_IJNSX_ISH_SC_EENSX_ISG_SC_EEEEESJ_SK_SJ_SK_NS1J_6fusion15FusionCallbacksIS1N_NS1S_17LinearCombinationISJ_fSJ_fLNS_15FloatRoundStyleE2EEES1O_S1R_JEEENS4_5SM1004TMEM4LOAD26SM100_TMEM_LOAD_32dp32b64xENS4_13SM90_TMA_LOADENS16_INS17_ILi2ELi4ELi3EEES1A_NSX_INS5_IJS1B_SG_EEENS5_IJSG_SC_EEEEEEENS4_39AutoVectorizingCopyWithAssumedAlignmentILi128EEENS4_14SM90_TMA_STOREES27_S29_S29_EEEvvEEEEvNT_6ParamsE,"ax",@progbits
	.align	128
.text._ZN7cutlass13device_kernelINS_4gemm6kernel13GemmUniversalIN4cute5tupleIJiiiiEEENS1_10collective13CollectiveMmaINS1_35MainloopSm100TmaUmmaWarpSpecializedILi4ELi2ELi4ENS5_IJNS4_1CILi2EEESB_NSA_ILi1EEEEEEEENS5_IJNSA_ILi256EEENSA_ILi64EEENSA_ILi128EEEEEENS_12float_e5m2_tENS5_IJlSC_lEEESJ_SK_NS4_8TiledMMAINS4_8MMA_AtomIJNS4_10MMA_TraitsINS4_25SM100_MMA_F8F6F4_2x1SM_SSEJSJ_SJ_fSF_SG_NS4_17integral_constantINS4_4UMMA5MajorELSR_0EEESS_NSP_INSQ_7ScaleInELST_0EEESU_EEEEEENS4_6LayoutINS5_IJSC_SC_SC_EEENS5_IJNSA_ILi0EEESZ_SZ_EEEEENS5_IJNS4_10UnderscoreES12_S12_EEEEENS4_28SM100_TMA_2SM_LOAD_MULTICASTENS4_14ComposedLayoutINS4_7SwizzleILi3ELi4ELi3EEENS4_18smem_ptr_flag_bitsILi8EEENSX_INS5_IJNSA_ILi8EEESH_EEENS5_IJSH_SC_EEEEEEEvNS4_8identityENS4_18SM100_TMA_2SM_LOADES1F_vS1G_EENS_8epilogue10collective18CollectiveEpilogueINS1J_23Sm100TmaWarpSpecializedILi1ELi1ELi64ELb0ELb0EEEJNS5_IJSH_SG_SH_EEENS5_IJNSX_ISH_SC_EENSX_ISG_SC_EEEEESJ_SK_SJ_SK_NS1J_6fusion15FusionCallbacksIS1N_NS1S_17LinearCombinationISJ_fSJ_fLNS_15FloatRoundStyleE2EEES1O_S1R_JEEENS4_5SM1004TMEM4LOAD26SM100_TMEM_LOAD_32dp32b64xENS4_13SM90_TMA_LOADENS16_INS17_ILi2ELi4ELi3EEES1A_NSX_INS5_IJS1B_SG_EEENS5_IJSG_SC_EEEEEEENS4_39AutoVectorizingCopyWithAssumedAlignmentILi128EEENS4_14SM90_TMA_STOREES27_S29_S29_EEEvvEEEEvNT_6ParamsE:
        .type           _ZN7cutlass13device_kernelINS_4gemm6kernel13GemmUniversalIN4cute5tupleIJiiiiEEENS1_10collective13CollectiveMmaINS1_35MainloopSm100TmaUmmaWarpSpecializedILi4ELi2ELi4ENS5_IJNS4_1CILi2EEESB_NSA_ILi1EEEEEEEENS5_IJNSA_ILi256EEENSA_ILi64EEENSA_ILi128EEEEEENS_12float_e5m2_tENS5_IJlSC_lEEESJ_SK_NS4_8TiledMMAINS4_8MMA_AtomIJNS4_10MMA_TraitsINS4_25SM100_MMA_F8F6F4_2x1SM_SSEJSJ_SJ_fSF_SG_NS4_17integral_constantINS4_4UMMA5MajorELSR_0EEESS_NSP_INSQ_7ScaleInELST_0EEESU_EEEEEENS4_6LayoutINS5_IJSC_SC_SC_EEENS5_IJNSA_ILi0EEESZ_SZ_EEEEENS5_IJNS4_10UnderscoreES12_S12_EEEEENS4_28SM100_TMA_2SM_LOAD_MULTICASTENS4_14ComposedLayoutINS4_7SwizzleILi3ELi4ELi3EEENS4_18smem_ptr_flag_bitsILi8EEENSX_INS5_IJNSA_ILi8EEESH_EEENS5_IJSH_SC_EEEEEEEvNS4_8identityENS4_18SM100_TMA_2SM_LOADES1F_vS1G_EENS_8epilogue10collective18CollectiveEpilogueINS1J_23Sm100TmaWarpSpecializedILi1ELi1ELi64ELb0ELb0EEEJNS5_IJSH_SG_SH_EEENS5_IJNSX_ISH_SC_EENSX_ISG_SC_EEEEESJ_SK_SJ_SK_NS1J_6fusion15FusionCallbacksIS1N_NS1S_17LinearCombinationISJ_fSJ_fLNS_15FloatRoundStyleE2EEES1O_S1R_JEEENS4_5SM1004TMEM4LOAD26SM100_TMEM_LOAD_32dp32b64xENS4_13SM90_TMA_LOADENS16_INS17_ILi2ELi4ELi3EEES1A_NSX_INS5_IJS1B_SG_EEENS5_IJSG_SC_EEEEEEENS4_39AutoVectorizingCopyWithAssumedAlignmentILi128EEENS4_14SM90_TMA_STOREES27_S29_S29_EEEvvEEEEvNT_6ParamsE,@function
        .size           _ZN7cutlass13device_kernelINS_4gemm6kernel13GemmUniversalIN4cute5tupleIJiiiiEEENS1_10collective13CollectiveMmaINS1_35MainloopSm100TmaUmmaWarpSpecializedILi4ELi2ELi4ENS5_IJNS4_1CILi2EEESB_NSA_ILi1EEEEEEEENS5_IJNSA_ILi256EEENSA_ILi64EEENSA_ILi128EEEEEENS_12float_e5m2_tENS5_IJlSC_lEEESJ_SK_NS4_8TiledMMAINS4_8MMA_AtomIJNS4_10MMA_TraitsINS4_25SM100_MMA_F8F6F4_2x1SM_SSEJSJ_SJ_fSF_SG_NS4_17integral_constantINS4_4UMMA5MajorELSR_0EEESS_NSP_INSQ_7ScaleInELST_0EEESU_EEEEEENS4_6LayoutINS5_IJSC_SC_SC_EEENS5_IJNSA_ILi0EEESZ_SZ_EEEEENS5_IJNS4_10UnderscoreES12_S12_EEEEENS4_28SM100_TMA_2SM_LOAD_MULTICASTENS4_14ComposedLayoutINS4_7SwizzleILi3ELi4ELi3EEENS4_18smem_ptr_flag_bitsILi8EEENSX_INS5_IJNSA_ILi8EEESH_EEENS5_IJSH_SC_EEEEEEEvNS4_8identityENS4_18SM100_TMA_2SM_LOADES1F_vS1G_EENS_8epilogue10collective18CollectiveEpilogueINS1J_23Sm100TmaWarpSpecializedILi1ELi1ELi64ELb0ELb0EEEJNS5_IJSH_SG_SH_EEENS5_IJNSX_ISH_SC_EENSX_ISG_SC_EEEEESJ_SK_SJ_SK_NS1J_6fusion15FusionCallbacksIS1N_NS1S_17LinearCombinationISJ_fSJ_fLNS_15FloatRoundStyleE2EEES1O_S1R_JEEENS4_5SM1004TMEM4LOAD26SM100_TMEM_LOAD_32dp32b64xENS4_13SM90_TMA_LOADENS16_INS17_ILi2ELi4ELi3EEES1A_NSX_INS5_IJS1B_SG_EEENS5_IJSG_SC_EEEEEEENS4_39AutoVectorizingCopyWithAssumedAlignmentILi128EEENS4_14SM90_TMA_STOREES27_S29_S29_EEEvvEEEEvNT_6ParamsE,(.L_x_149 - _ZN7cutlass13device_kernelINS_4gemm6kernel13GemmUniversalIN4cute5tupleIJiiiiEEENS1_10collective13CollectiveMmaINS1_35MainloopSm100TmaUmmaWarpSpecializedILi4ELi2ELi4ENS5_IJNS4_1CILi2EEESB_NSA_ILi1EEEEEEEENS5_IJNSA_ILi256EEENSA_ILi64EEENSA_ILi128EEEEEENS_12float_e5m2_tENS5_IJlSC_lEEESJ_SK_NS4_8TiledMMAINS4_8MMA_AtomIJNS4_10MMA_TraitsINS4_25SM100_MMA_F8F6F4_2x1SM_SSEJSJ_SJ_fSF_SG_NS4_17integral_constantINS4_4UMMA5MajorELSR_0EEESS_NSP_INSQ_7ScaleInELST_0EEESU_EEEEEENS4_6LayoutINS5_IJSC_SC_SC_EEENS5_IJNSA_ILi0EEESZ_SZ_EEEEENS5_IJNS4_10UnderscoreES12_S12_EEEEENS4_28SM100_TMA_2SM_LOAD_MULTICASTENS4_14ComposedLayoutINS4_7SwizzleILi3ELi4ELi3EEENS4_18smem_ptr_flag_bitsILi8EEENSX_INS5_IJNSA_ILi8EEESH_EEENS5_IJSH_SC_EEEEEEEvNS4_8identityENS4_18SM100_TMA_2SM_LOADES1F_vS1G_EENS_8epilogue10collective18CollectiveEpilogueINS1J_23Sm100TmaWarpSpecializedILi1ELi1ELi64ELb0ELb0EEEJNS5_IJSH_SG_SH_EEENS5_IJNSX_ISH_SC_EENSX_ISG_SC_EEEEESJ_SK_SJ_SK_NS1J_6fusion15FusionCallbacksIS1N_NS1S_17LinearCombinationISJ_fSJ_fLNS_15FloatRoundStyleE2EEES1O_S1R_JEEENS4_5SM1004TMEM4LOAD26SM100_TMEM_LOAD_32dp32b64xENS4_13SM90_TMA_LOADENS16_INS17_ILi2ELi4ELi3EEES1A_NSX_INS5_IJS1B_SG_EEENS5_IJSG_SC_EEEEEEENS4_39AutoVectorizingCopyWithAssumedAlignmentILi128EEENS4_14SM90_TMA_STOREES27_S29_S29_EEEvvEEEEvNT_6ParamsE)
        .other          _ZN7cutlass13device_kernelINS_4gemm6kernel13GemmUniversalIN4cute5tupleIJiiiiEEENS1_10collective13CollectiveMmaINS1_35MainloopSm100TmaUmmaWarpSpecializedILi4ELi2ELi4ENS5_IJNS4_1CILi2EEESB_NSA_ILi1EEEEEEEENS5_IJNSA_ILi256EEENSA_ILi64EEENSA_ILi128EEEEEENS_12float_e5m2_tENS5_IJlSC_lEEESJ_SK_NS4_8TiledMMAINS4_8MMA_AtomIJNS4_10MMA_TraitsINS4_25SM100_MMA_F8F6F4_2x1SM_SSEJSJ_SJ_fSF_SG_NS4_17integral_constantINS4_4UMMA5MajorELSR_0EEESS_NSP_INSQ_7ScaleInELST_0EEESU_EEEEEENS4_6LayoutINS5_IJSC_SC_SC_EEENS5_IJNSA_ILi0EEESZ_SZ_EEEEENS5_IJNS4_10UnderscoreES12_S12_EEEEENS4_28SM100_TMA_2SM_LOAD_MULTICASTENS4_14ComposedLayoutINS4_7SwizzleILi3ELi4ELi3EEENS4_18smem_ptr_flag_bitsILi8EEENSX_INS5_IJNSA_ILi8EEESH_EEENS5_IJSH_SC_EEEEEEEvNS4_8identityENS4_18SM100_TMA_2SM_LOADES1F_vS1G_EENS_8epilogue10collective18CollectiveEpilogueINS1J_23Sm100TmaWarpSpecializedILi1ELi1ELi64ELb0ELb0EEEJNS5_IJSH_SG_SH_EEENS5_IJNSX_ISH_SC_EENSX_ISG_SC_EEEEESJ_SK_SJ_SK_NS1J_6fusion15FusionCallbacksIS1N_NS1S_17LinearCombinationISJ_fSJ_fLNS_15FloatRoundStyleE2EEES1O_S1R_JEEENS4_5SM1004TMEM4LOAD26SM100_TMEM_LOAD_32dp32b64xENS4_13SM90_TMA_LOADENS16_INS17_ILi2ELi4ELi3EEES1A_NSX_INS5_IJS1B_SG_EEENS5_IJSG_SC_EEEEEEENS4_39AutoVectorizingCopyWithAssumedAlignmentILi128EEENS4_14SM90_TMA_STOREES27_S29_S29_EEEvvEEEEvNT_6ParamsE,@"STO_CUDA_ENTRY STV_DEFAULT"
_ZN7cutlass13device_kernelINS_4gemm6kernel13GemmUniversalIN4cute5tupleIJiiiiEEENS1_10collective13CollectiveMmaINS1_35MainloopSm100TmaUmmaWarpSpecializedILi4ELi2ELi4ENS5_IJNS4_1CILi2EEESB_NSA_ILi1EEEEEEEENS5_IJNSA_ILi256EEENSA_ILi64EEENSA_ILi128EEEEEENS_12float_e5m2_tENS5_IJlSC_lEEESJ_SK_NS4_8TiledMMAINS4_8MMA_AtomIJNS4_10MMA_TraitsINS4_25SM100_MMA_F8F6F4_2x1SM_SSEJSJ_SJ_fSF_SG_NS4_17integral_constantINS4_4UMMA5MajorELSR_0EEESS_NSP_INSQ_7ScaleInELST_0EEESU_EEEEEENS4_6LayoutINS5_IJSC_SC_SC_EEENS5_IJNSA_ILi0EEESZ_SZ_EEEEENS5_IJNS4_10UnderscoreES12_S12_EEEEENS4_28SM100_TMA_2SM_LOAD_MULTICASTENS4_14ComposedLayoutINS4_7SwizzleILi3ELi4ELi3EEENS4_18smem_ptr_flag_bitsILi8EEENSX_INS5_IJNSA_ILi8EEESH_EEENS5_IJSH_SC_EEEEEEEvNS4_8identityENS4_18SM100_TMA_2SM_LOADES1F_vS1G_EENS_8epilogue10collective18CollectiveEpilogueINS1J_23Sm100TmaWarpSpecializedILi1ELi1ELi64ELb0ELb0EEEJNS5_IJSH_SG_SH_EEENS5_IJNSX_ISH_SC_EENSX_ISG_SC_EEEEESJ_SK_SJ_SK_NS1J_6fusion15FusionCallbacksIS1N_NS1S_17LinearCombinationISJ_fSJ_fLNS_15FloatRoundStyleE2EEES1O_S1R_JEEENS4_5SM1004TMEM4LOAD26SM100_TMEM_LOAD_32dp32b64xENS4_13SM90_TMA_LOADENS16_INS17_ILi2ELi4ELi3EEES1A_NSX_INS5_IJS1B_SG_EEENS5_IJSG_SC_EEEEEEENS4_39AutoVectorizingCopyWithAssumedAlignmentILi128EEENS4_14SM90_TMA_STOREES27_S29_S29_EEEvvEEEEvNT_6ParamsE:
[----:B------:R-:W1:Y:S01]  /*0000*/  LDC R1, c[0x0][0x37c] ;  /* 0x0000df00ff017b82 */ /* 0x000e620000000800 */
[----:B------:R-:W2:Y:S01]  /*0010*/  S2R R131, SR_TID.X ;  /* 0x0000000000837919 */ /* 0x000ea20000002100 */
[----:B------:R-:W3:Y:S06]  /*0020*/  LDCU.64 UR8, c[0x0][0x890] ;  /* 0x00011200ff0877ac */ /* 0x000eec0008000a00 */
[----:B------:R-:W4:Y:S01]  /*0030*/  S2UR UR4, SR_CgaCtaId ;  /* 0x00000000000479c3 */ /* 0x000f220000008800 */
[----:B------:R-:W-:Y:S02]  /*0040*/  PRMT R141, RZ, 0x7610, R141 ;  /* 0x00007610ff8d7816 */ /* 0x000fe4000000008d */
[----:B------:R-:W-:Y:S01]  /*0050*/  ELECT P1, URZ, PT ;  /* 0x0000000000ff782f */ /* 0x000fe20003820000 */
[----:B---3--:R-:W-:-:S04]  /*0060*/  UISETP.NE.U32.AND UP0, UPT, UR8, URZ, UPT ;  /* 0x000000ff0800728c */ /* 0x008fc8000bf05070 */
[----:B------:R-:W-:Y:S02]  /*0070*/  UISETP.NE.AND.EX UP0, UPT, UR9, URZ, UPT, UP0 ;  /* 0x000000ff0900728c */ /* 0x000fe4000bf05300 */
[----:B----4-:R-:W-:Y:S02]  /*0080*/  ULOP3.LUT UR48, UR4, 0x1, URZ, 0xc0, !UPT ;  /* 0x0000000104307892 */ /* 0x010fe4000f8ec0ff */
[----:B------:R-:W-:Y:S01]  /*0090*/  ULOP3.LUT UR47, UR4, 0x1, URZ, 0x3c, !UPT ;  /* 0x00000001042f7892 */ /* 0x000fe2000f8e3cff */
[----:B--2---:R-:W-:-:S05]  /*00a0*/  SHF.R.U32.HI R142, RZ, 0x5, R131 ;  /* 0x00000005ff8e7819 */ /* 0x004fca0000011683 */
[----:B------:R-:W2:Y:S02]  /*00b0*/  SHFL.IDX PT, R0, R142, RZ, 0x1f ;  /* 0x00001fff8e007589 */ /* 0x000ea400000e0000 */
[----:B--2---:R-:W-:Y:S01]  /*00c0*/  R2UR UR13, R0 ;  /* 0x00000000000d72ca */ /* 0x004fe200000e0000 */
[----:B-1----:R-:W-:-:S14]  /*00d0*/  BRA.U UP0, `(.L_x_0) ;  /* 0x0000000100307547 */ /* 0x002fdc000b800000 */
[----:B------:R-:W1:Y:S02]  /*00e0*/  LDCU.64 UR4, c[0x0][0x888] ;  /* 0x00011100ff0477ac */ /* 0x000e640008000a00 */
[----:B-1----:R-:W-:-:S04]  /*00f0*/  UISETP.NE.U32.AND UP0, UPT, UR4, URZ, UPT ;  /* 0x000000ff0400728c */ /* 0x002fc8000bf05070 */
[----:B------:R-:W-:-:S09]  /*0100*/  UISETP.NE.AND.EX UP0, UPT, UR5, URZ, UPT, UP0 ;  /* 0x000000ff0500728c */ /* 0x000fd2000bf05300 */
[----:B------:R-:W-:Y:S05]  /*0110*/  BRA.U !UP0, `(.L_x_1) ;  /* 0x0000000108147547 */ /* 0x000fea000b800000 */
[----:B------:R-:W1:Y:S01]  /*0120*/  LDC.64 R2, c[0x0][0x888] ;  /* 0x00022200ff027b82 */ /* 0x000e620000000a00 */
[----:B------:R-:W1:Y:S02]  /*0130*/  LDCU.64 UR4, c[0x0][0x358] ;  /* 0x00006b00ff0477ac */ /* 0x000e640008000a00 */
[----:B-1----:R1:W5:Y:S01]  /*0140*/  LDG.E R71, desc[UR4][R2.64] ;  /* 0x0000000402477981 */ /* 0x002362000c1e1900 */
[----:B------:R-:W-:Y:S01]  /*0150*/  HFMA2 R141, -RZ, RZ, 0, 5.9604644775390625e-08 ;  /* 0x00000001ff8d7431 */ /* 0x000fe200000001ff */
[----:B------:R-:W-:Y:S05]  /*0160*/  BRA `(.L_x_0) ;  /* 0x00000000000c7947 */ /* 0x000fea0003800000 */
.L_x_1:
[----:B------:R-:W1:Y:S01]  /*0170*/  LDCU UR4, c[0x0][0x880] ;  /* 0x00011000ff0477ac */ /* 0x000e620008000800 */
[----:B------:R-:W-:Y:S01]  /*0180*/  HFMA2 R141, -RZ, RZ, 0, 5.9604644775390625e-08 ;  /* 0x00000001ff8d7431 */ /* 0x000fe200000001ff */
[----:B-1----:R-:W-:-:S07]  /*0190*/  MOV R71, UR4 ;  /* 0x0000000400477c02 */ /* 0x002fce0008000f00 */
.L_x_0:
[----:B------:R-:W2:Y:S02]  /*01a0*/  LDCU.64 UR4, c[0x0][0x8b0] ;  /* 0x00011600ff0477ac */ /* 0x000ea40008000a00 */
[----:B--2---:R-:W-:-:S04]  /*01b0*/  UISETP.NE.U32.AND UP0, UPT, UR4, URZ, UPT ;  /* 0x000000ff0400728c */ /* 0x004fc8000bf05070 */
[----:B------:R-:W-:-:S09]  /*01c0*/  UISETP.NE.AND.EX UP0, UPT, UR5, URZ, UPT, UP0 ;  /* 0x000000ff0500728c */ /* 0x000fd2000bf05300 */
[----:B------:R-:W-:Y:S05]  /*01d0*/  BRA.U UP0, `(.L_x_2) ;  /* 0x0000000100287547 */ /* 0x000fea000b800000 */
[----:B------:R-:W2:Y:S02]  /*01e0*/  LDCU.64 UR4, c[0x0][0x8a8] ;  /* 0x00011500ff0477ac */ /* 0x000ea40008000a00 */
[----:B--2---:R-:W-:-:S04]  /*01f0*/  UISETP.NE.U32.AND UP0, UPT, UR4, URZ, UPT ;  /* 0x000000ff0400728c */ /* 0x004fc8000bf05070 */
[----:B------:R-:W-:-:S09]  /*0200*/  UISETP.NE.AND.EX UP0, UPT, UR5, URZ, UPT, UP0 ;  /* 0x000000ff0500728c */ /* 0x000fd2000bf05300 */
[----:B------:R-:W-:Y:S05]  /*0210*/  BRA.U !UP0, `(.L_x_3) ;  /* 0x0000000108107547 */ /* 0x000fea000b800000 */
[----:B-1----:R-:W1:Y:S01]  /*0220*/  LDC.64 R2, c[0x0][0x8a8] ;  /* 0x00022a00ff027b82 */ /* 0x002e620000000a00 */
[----:B------:R-:W1:Y:S02]  /*0230*/  LDCU.64 UR4, c[0x0][0x358] ;  /* 0x00006b00ff0477ac */ /* 0x000e640008000a00 */
[----:B-1----:R2:W5:Y:S01]  /*0240*/  LDG.E R70, desc[UR4][R2.64] ;  /* 0x0000000402467981 */ /* 0x002562000c1e1900 */
[----:B------:R-:W-:Y:S05]  /*0250*/  BRA `(.L_x_2) ;  /* 0x0000000000087947 */ /* 0x000fea0003800000 */
.L_x_3:
[----:B------:R-:W2:Y:S02]  /*0260*/  LDCU UR4, c[0x0][0x8a0] ;  /* 0x00011400ff0477ac */ /* 0x000ea40008000800 */
[----:B--2---:R-:W-:Y:S02]  /*0270*/  MOV R70, UR4 ;  /* 0x0000000400467c02 */ /* 0x004fe40008000f00 */
.L_x_2:
[----:B------:R-:W-:Y:S01]  /*0280*/  IMAD.U32 R0, RZ, RZ, UR13 ;  /* 0x0000000dff007e24 */ /* 0x000fe2000f8e00ff */
[----:B------:R-:W-:Y:S04]  /*0290*/  BSSY.RECONVERGENT B0, `(.L_x_4) ;  /* 0x000000c000007945 */ /* 0x000fe80003800200 */
[C---:B------:R-:W-:Y:S02]  /*02a0*/  ISETP.NE.OR P2, PT, R0.reuse, 0x1, !P1 ;  /* 0x000000010000780c */ /* 0x040fe40004f45670 */
[----:B------:R-:W-:-:S11]  /*02b0*/  ISETP.NE.OR P0, PT, R0, 0x3, !P1 ;  /* 0x000000030000780c */ /* 0x000fd60004f05670 */
[----:B------:R-:W-:Y:S05]  /*02c0*/  @P2 BRA `(.L_x_5) ;  /* 0x0000000000202947 */ /* 0x000fea0003800000 */
[----:B------:R-:W3:Y:S02]  /*02d0*/  LDCU.64 UR4, c[0x0][0x348] ;  /* 0x00006900ff0477ac */ /* 0x000ee40008000a00 */
[----:B---3--:R-:W-:Y:S02]  /*02e0*/  UIADD3 UR6, UP1, UPT, UR4, 0x80, URZ ;  /* 0x0000008004067890 */ /* 0x008fe4000ff3e0ff */
[----:B------:R-:W-:Y:S02]  /*02f0*/  UIADD3 UR4, UP0, UPT, UR4, 0x180, URZ ;  /* 0x0000018004047890 */ /* 0x000fe4000ff1e0ff */
[----:B------:R-:W-:Y:S02]  /*0300*/  UIADD3.X UR7, UPT, UPT, URZ, UR5, URZ, UP1, !UPT ;  /* 0x00000005ff077290 */ /* 0x000fe40008ffe4ff */
[----:B------:R-:W-:-:S07]  /*0310*/  UIADD3.X UR5, UPT, UPT, URZ, UR5, URZ, UP0, !UPT ;  /* 0x00000005ff057290 */ /* 0x000fce00087fe4ff */
[----:B------:R3:W-:Y:S02]  /*0320*/  UTMACCTL.PF [UR6] ;  /* 0x00000000060079b9 */ /* 0x0007e40008040000 */
[----:B------:R3:W-:Y:S02]  /*0330*/  UTMACCTL.PF [UR4] ;  /* 0x00000000040079b9 */ /* 0x0007e40008040000 */
[----:B---3--:R-:W-:Y:S01]  /*0340*/  NOP ;  /* 0x0000000000007918 */ /* 0x008fe20000000000 */
.L_x_5:
[----:B------:R-:W-:Y:S05]  /*0350*/  BSYNC.RECONVERGENT B0 ;  /* 0x0000000000007941 */ /* 0x000fea0003800200 */
.L_x_4:
[----:B------:R-:W-:Y:S04]  /*0360*/  BSSY.RECONVERGENT B0, `(.L_x_6) ;  /* 0x000000a000007945 */ /* 0x000fe80003800200 */
        /* <DEDUP_REMOVED lines=9> */
.L_x_7:
[----:B------:R-:W-:Y:S05]  /*0400*/  BSYNC.RECONVERGENT B0 ;  /* 0x0000000000007941 */ /* 0x000fea0003800200 */
.L_x_6:
[----:B------:R-:W3:Y:S01]  /*0410*/  LDCU.64 UR4, c[0x0][0x888] ;  /* 0x00011100ff0477ac */ /* 0x000ee20008000a00 */
[----:B------:R-:W-:Y:S02]  /*0420*/  UISETP.EQ.U32.AND UP1, UPT, UR8, URZ, UPT ;  /* 0x000000ff0800728c */ /* 0x000fe4000bf22070 */
[----:B------:R-:W-:Y:S02]  /*0430*/  UPLOP3.LUT UP3, UPT, UPT, UPT, UPT, 0x80, 0x8 ;  /* 0x000000000008789c */ /* 0x000fe40003f6f070 */
[----:B---3--:R-:W-:-:S04]  /*0440*/  UISETP.NE.U32.AND UP0, UPT, UR4, URZ, UPT ;  /* 0x000000ff0400728c */ /* 0x008fc8000bf05070 */
[----:B------:R-:W-:-:S04]  /*0450*/  UISETP.NE.AND.EX UP0, UPT, UR5, URZ, UPT, UP0 ;  /* 0x000000ff0500728c */ /* 0x000fc8000bf05300 */
[----:B------:R-:W-:-:S04]  /*0460*/  UISETP.EQ.OR.EX UP2, UPT, UR9, URZ, !UP0, UP1 ;  /* 0x000000ff0900728c */ /* 0x000fc8000c742710 */
[----:B------:R-:W-:-:S05]  /*0470*/  UP2UR UR60, UPR, URZ, 0x4 ;  /* 0x00000004ff3c7883 */ /* 0x000fca0008000000 */
[----:B------:R-:W-:Y:S07]  /*0480*/  BRA.U !UP2, `(.L_x_8) ;  /* 0x000000010a207547 */ /* 0x000fee000b800000 */
[----:B------:R-:W-:Y:S01]  /*0490*/  UISETP.NE.U32.AND UP1, UPT, UR8, URZ, UPT ;  /* 0x000000ff0800728c */ /* 0x000fe2000bf25070 */
[----:B-----5:R-:W-:Y:S01]  /*04a0*/  FSETP.NEU.AND P0, PT, R71, RZ, PT ;  /* 0x000000ff4700720b */ /* 0x020fe20003f0d000 */
[----:B------:R-:W-:Y:S02]  /*04b0*/  USEL UR4, URZ, 0xffffffff, UP0 ;  /* 0xffffffffff047887 */ /* 0x000fe40008000000 */
[----:B------:R-:W-:-:S10]  /*04c0*/  UISETP.NE.AND.EX UP1, UPT, UR9, URZ, UPT, UP1 ;  /* 0x000000ff0900728c */ /* 0x000fd4000bf25310 */
[----:B------:R-:W-:Y:S01]  /*04d0*/  VOTEU.ANY UP0, P0 ;  /* 0x0000000000ff7886 */ /* 0x000fe20000000100 */
[----:B------:R-:W-:-:S04]  /*04e0*/  @!UP1 USEL UR4, URZ, 0xffffffff, UP0 ;  /* 0xffffffffff049887 */ /* 0x000fc80008000000 */
[----:B------:R-:W-:-:S04]  /*04f0*/  ULOP3.LUT UR4, UR4, 0x1, URZ, 0xc0, !UPT ;  /* 0x0000000104047892 */ /* 0x000fc8000f8ec0ff */
[----:B------:R-:W-:-:S11]  /*0500*/  UISETP.NE.U32.AND UP3, UPT, UR4, 0x1, UPT ;  /* 0x000000010400788c */ /* 0x000fd6000bf65070 */
.L_x_8:
[----:B------:R-:W3:Y:S01]  /*0510*/  SHFL.IDX PT, R0, R142, RZ, 0x1f ;  /* 0x00001fff8e007589 */ /* 0x000ee200000e0000 */
[----:B------:R-:W-:-:S04]  /*0520*/  UISETP.NE.AND UP0, UPT, UR13, 0x2, UPT ;  /* 0x000000020d00788c */ /* 0x000fc8000bf05270 */
[----:B------:R-:W-:Y:S02]  /*0530*/  UISETP.EQ.AND UP1, UPT, UR48, URZ, !UP0 ;  /* 0x000000ff3000728c */ /* 0x000fe4000c722270 */
[----:B------:R-:W-:-:S04]  /*0540*/  USEL UR34, URZ, 0x1, UP0 ;  /* 0x00000001ff227887 */ /* 0x000fc80008000000 */
[----:B------:R-:W-:Y:S02]  /*0550*/  PLOP3.LUT P3, PT, P1, PT, UP1, 0x80, 0x8 ;  /* 0x000000000008781c */ /* 0x000fe40000f6f018 */
[----:B---3--:R-:W-:-:S13]  /*0560*/  ISETP.NE.AND P0, PT, R0, RZ, PT ;  /* 0x000000ff0000720c */ /* 0x008fda0003f05270 */
[----:B------:R-:W-:Y:S05]  /*0570*/  @P0 BRA `(.L_x_9) ;  /* 0x0000000000580947 */ /* 0x000fea0003800000 */
[----:B------:R-:W3:Y:S01]  /*0580*/  S2UR UR5, SR_CgaCtaId ;  /* 0x00000000000579c3 */ /* 0x000ee20000008800 */
[----:B------:R-:W-:Y:S01]  /*0590*/  UMOV UR4, 0x400 ;  /* 0x0000040000047882 */ /* 0x000fe20000000000 */
[----:B------:R-:W-:Y:S01]  /*05a0*/  UMOV UR8, 0x1 ;  /* 0x0000000100087882 */ /* 0x000fe20000000000 */
[----:B------:R-:W-:Y:S01]  /*05b0*/  UMOV UR6, 0x2 ;  /* 0x0000000200067882 */ /* 0x000fe20000000000 */
[----:B------:R-:W-:-:S04]  /*05c0*/  UIADD3 UR8, UPT, UPT, -UR8, 0x100000, URZ ;  /* 0x0010000008087890 */ /* 0x000fc8000fffe1ff */
[----:B------:R-:W-:Y:S02]  /*05d0*/  USHF.L.U32 UR9, UR8, 0xb, URZ ;  /* 0x0000000b08097899 */ /* 0x000fe400080006ff */
[----:B------:R-:W-:Y:S02]  /*05e0*/  USHF.L.U32 UR8, UR8, 0x1, URZ ;  /* 0x0000000108087899 */ /* 0x000fe400080006ff */
[----:B------:R-:W-:-:S04]  /*05f0*/  UIADD3 UR6, UPT, UPT, -UR6, 0x100000, URZ ;  /* 0x0010000006067890 */ /* 0x000fc8000fffe1ff */
[----:B------:R-:W-:Y:S02]  /*0600*/  USHF.L.U32 UR7, UR6, 0xb, URZ ;  /* 0x0000000b06077899 */ /* 0x000fe400080006ff */
[----:B------:R-:W-:Y:S01]  /*0610*/  USHF.L.U32 UR6, UR6, 0x1, URZ ;  /* 0x0000000106067899 */ /* 0x000fe200080006ff */
[----:B------:R-:W-:Y:S01]  /*0620*/  ELECT P0, URZ, PT ;  /* 0x0000000000ff782f */ /* 0x000fe20003800000 */
[----:B---3--:R-:W-:Y:S01]  /*0630*/  ULEA UR4, UR5, UR4, 0x18 ;  /* 0x0000000405047291 */ /* 0x008fe2000f8ec0ff */
[----:B------:R-:W3:Y:S11]  /*0640*/  FENCE.VIEW.ASYNC.S ;  /* 0x00000000000073c6 */ /* 0x000ef60000000000 */
[----:B---3--:R3:W4:Y:S01]  /*0650*/  SYNCS.EXCH.64 URZ, [UR4], UR8 ;  /* 0x0000000804ff75b2 */ /* 0x0087220008000100 */
[----:B------:R3:W1:Y:S01]  /*0660*/  SYNCS.EXCH.64 URZ, [UR4+0x20], UR6 ;  /* 0x0000200604ff75b2 */ /* 0x0006620008000100 */
[----:B------:R3:W1:Y:S01]  /*0670*/  SYNCS.EXCH.64 URZ, [UR4+0x8], UR8 ;  /* 0x0000080804ff75b2 */ /* 0x0006620008000100 */
[----:B------:R3:W1:Y:S01]  /*0680*/  SYNCS.EXCH.64 URZ, [UR4+0x28], UR6 ;  /* 0x0000280604ff75b2 */ /* 0x0006620008000100 */
[----:B------:R3:W1:Y:S01]  /*0690*/  SYNCS.EXCH.64 URZ, [UR4+0x10], UR8 ;  /* 0x0000100804ff75b2 */ /* 0x0006620008000100 */
[----:B------:R3:W1:Y:S01]  /*06a0*/  SYNCS.EXCH.64 URZ, [UR4+0x30], UR6 ;  /* 0x0000300604ff75b2 */ /* 0x0006620008000100 */
[----:B------:R3:W1:Y:S01]  /*06b0*/  SYNCS.EXCH.64 URZ, [UR4+0x18], UR8 ;  /* 0x0000180804ff75b2 */ /* 0x0006620008000100 */
[----:B------:R3:W1:Y:S01]  /*06c0*/  SYNCS.EXCH.64 URZ, [UR4+0x38], UR6 ;  /* 0x0000380604ff75b2 */ /* 0x0006620008000100 */
[----:B------:R-:W-:Y:S01]  /*06d0*/  NOP ;  /* 0x0000000000007918 */ /* 0x000fe20000000000 */
.L_x_9:
[----:B------:R-:W2:Y:S01]  /*06e0*/  SHFL.IDX PT, R0, R142, RZ, 0x1f ;  /* 0x00001fff8e007589 */ /* 0x000ea200000e0000 */
[----:B------:R-:W-:Y:S01]  /*06f0*/  NOP ;  /* 0x0000000000007918 */ /* 0x000fe20000000000 */
[----:B--2---:R-:W-:-:S13]  /*0700*/  ISETP.NE.AND P0, PT, R0, 0x1, PT ;  /* 0x000000010000780c */ /* 0x004fda0003f05270 */
[----:B------:R-:W-:Y:S05]  /*0710*/  @P0 BRA `(.L_x_10) ;  /* 0x0000000000400947 */ /* 0x000fea0003800000 */
[----:B------:R-:W2:Y:S01]  /*0720*/  S2UR UR5, SR_CgaCtaId ;  /* 0x00000000000579c3 */ /* 0x000ea20000008800 */
[----:B---3--:R-:W-:Y:S01]  /*0730*/  UMOV UR4, 0x400 ;  /* 0x0000040000047882 */ /* 0x008fe20000000000 */
        /* <DEDUP_REMOVED lines=9> */
[----:B--2---:R-:W-:Y:S01]  /*07d0*/  ULEA UR4, UR5, UR4, 0x18 ;  /* 0x0000000405047291 */ /* 0x004fe2000f8ec0ff */
[----:B------:R-:W2:Y:S11]  /*07e0*/  FENCE.VIEW.ASYNC.S ;  /* 0x00000000000073c6 */ /* 0x000eb60000000000 */
[----:B--2---:R2:W3:Y:S01]  /*07f0*/  SYNCS.EXCH.64 URZ, [UR4+0x40], UR8 ;  /* 0x0000400804ff75b2 */ /* 0x0044e20008000100 */
[----:B------:R2:W1:Y:S01]  /*0800*/  SYNCS.EXCH.64 URZ, [UR4+0x48], UR6 ;  /* 0x0000480604ff75b2 */ /* 0x0004620008000100 */
[----:B------:R-:W-:Y:S01]  /*0810*/  NOP ;  /* 0x0000000000007918 */ /* 0x000fe20000000000 */
.L_x_10:
[----:B------:R-:W4:Y:S01]  /*0820*/  SHFL.IDX PT, R0, R142, RZ, 0x1f ;  /* 0x00001fff8e007589 */ /* 0x000f2200000e0000 */
[----:B------:R-:W-:Y:S01]  /*0830*/  NOP ;  /* 0x0000000000007918 */ /* 0x000fe20000000000 */
[----:B----4-:R-:W-:-:S13]  /*0840*/  ISETP.NE.AND P0, PT, R0, 0x3, PT ;  /* 0x000000030000780c */ /* 0x010fda0003f05270 */
[----:B------:R-:W-:Y:S05]  /*0850*/  @P0 BRA `(.L_x_11) ;  /* 0x0000000000300947 */ /* 0x000fea0003800000 */
[----:B------:R-:W4:Y:S01]  /*0860*/  S2UR UR5, SR_CgaCtaId ;  /* 0x00000000000579c3 */ /* 0x000f220000008800 */
[----:B--23--:R-:W-:Y:S01]  /*0870*/  UMOV UR6, 0x400 ;  /* 0x0000040000067882 */ /* 0x00cfe20000000000 */
[----:B------:R-:W-:Y:S01]  /*0880*/  UMOV UR4, 0x20 ;  /* 0x0000002000047882 */ /* 0x000fe20000000000 */
[----:B------:R-:W-:Y:S01]  /*0890*/  ELECT P0, URZ, PT ;  /* 0x0000000000ff782f */ /* 0x000fe20003800000 */
[----:B----4-:R-:W-:Y:S02]  /*08a0*/  ULEA UR6, UR5, UR6, 0x18 ;  /* 0x0000000605067291 */ /* 0x010fe4000f8ec0ff */
[----:B------:R-:W-:-:S04]  /*08b0*/  UIADD3 UR4, UPT, UPT, -UR4, 0x100000, URZ ;  /* 0x0010000004047890 */ /* 0x000fc8000fffe1ff */
[----:B------:R-:W-:Y:S02]  /*08c0*/  USHF.L.U32 UR5, UR4, 0xb, URZ ;  /* 0x0000000b04057899 */ /* 0x000fe400080006ff */
[----:B------:R-:W-:Y:S01]  /*08d0*/  USHF.L.U32 UR4, UR4, 0x1, URZ ;  /* 0x0000000104047899 */ /* 0x000fe200080006ff */
[----:B------:R-:W2:Y:S11]  /*08e0*/  FENCE.VIEW.ASYNC.S ;  /* 0x00000000000073c6 */ /* 0x000eb60000000000 */
[----:B--2---:R4:W2:Y:S01]  /*08f0*/  SYNCS.EXCH.64 URZ, [UR6+0x50], UR4 ;  /* 0x0000500406ff75b2 */ /* 0x0048a20008000100 */
[----:B------:R4:W3:Y:S02]  /*0900*/  SYNCS.EXCH.64 URZ, [UR6+0x58], UR4 ;  /* 0x0000580406ff75b2 */ /* 0x0008e40008000100 */
[----:B----4-:R-:W-:Y:S01]  /*0910*/  NOP ;  /* 0x0000000000007918 */ /* 0x010fe20000000000 */
.L_x_11:
[----:B------:R-:W4:Y:S01]  /*0920*/  SHFL.IDX PT, R0, R142, RZ, 0x1f ;  /* 0x00001fff8e007589 */ /* 0x000f2200000e0000 */
[----:B------:R-:W-:Y:S01]  /*0930*/  NOP ;  /* 0x0000000000007918 */ /* 0x000fe20000000000 */
[----:B----4-:R-:W-:-:S13]  /*0940*/  ISETP.NE.AND P0, PT, R0, 0x4, PT ;  /* 0x000000040000780c */ /* 0x010fda0003f05270 */
[----:B------:R-:W-:Y:S05]  /*0950*/  @P0 BRA `(.L_x_12) ;  /* 0x00000000004c0947 */ /* 0x000fea0003800000 */
[----:B------:R-:W4:Y:S01]  /*0960*/  S2UR UR5, SR_CgaCtaId ;  /* 0x00000000000579c3 */ /* 0x000f220000008800 */
[----:B--23--:R-:W-:Y:S01]  /*0970*/  UMOV UR4, 0x3a0 ;  /* 0x000003a000047882 */ /* 0x00cfe20000000000 */
[----:B------:R-:W-:Y:S01]  /*0980*/  UMOV UR6, 0x400 ;  /* 0x0000040000067882 */ /* 0x000fe20000000000 */
[----:B------:R-:W-:Y:S01]  /*0990*/  USEL UR4, UR4, 0x320, UP3 ;  /* 0x0000032004047887 */ /* 0x000fe20009800000 */
[----:B------:R-:W-:Y:S01]  /*09a0*/  UMOV UR8, 0x1 ;  /* 0x0000000100087882 */ /* 0x000fe20000000000 */
[----:B------:R-:W-:Y:S01]  /*09b0*/  ELECT P0, URZ, PT ;  /* 0x0000000000ff782f */ /* 0x000fe20003800000 */
[----:B------:R-:W-:-:S04]  /*09c0*/  UIADD3 UR8, UPT, UPT, -UR8, 0x100000, URZ ;  /* 0x0010000008087890 */ /* 0x000fc8000fffe1ff */
[----:B------:R-:W-:Y:S02]  /*09d0*/  USHF.L.U32 UR9, UR8, 0xb, URZ ;  /* 0x0000000b08097899 */ /* 0x000fe400080006ff */
[----:B------:R-:W-:Y:S02]  /*09e0*/  USHF.L.U32 UR8, UR8, 0x1, URZ ;  /* 0x0000000108087899 */ /* 0x000fe400080006ff */
[----:B----4-:R-:W-:Y:S02]  /*09f0*/  ULEA UR6, UR5, UR6, 0x18 ;  /* 0x0000000605067291 */ /* 0x010fe4000f8ec0ff */
[----:B------:R-:W-:-:S04]  /*0a00*/  UIADD3 UR4, UPT, UPT, -UR4, 0x100000, URZ ;  /* 0x0010000004047890 */ /* 0x000fc8000fffe1ff */
[----:B------:R-:W-:Y:S02]  /*0a10*/  USHF.L.U32 UR5, UR4, 0xb, URZ ;  /* 0x0000000b04057899 */ /* 0x000fe400080006ff */
[----:B------:R-:W-:Y:S01]  /*0a20*/  USHF.L.U32 UR4, UR4, 0x1, URZ ;  /* 0x0000000104047899 */ /* 0x000fe200080006ff */
[----:B------:R-:W2:Y:S03]  /*0a30*/  FENCE.VIEW.ASYNC.S ;  /* 0x00000000000073c6 */ /* 0x000ea60000000000 */
[----:B--2---:R4:W2:Y:S08]  /*0a40*/  SYNCS.EXCH.64 URZ, [UR6+0x60], UR8 ;  /* 0x0000600806ff75b2 */ /* 0x0048b00008000100 */
[----:B------:R4:W3:Y:S01]  /*0a50*/  SYNCS.EXCH.64 URZ, [UR6+0x70], UR4 ;  /* 0x0000700406ff75b2 */ /* 0x0008e20008000100 */
[----:B------:R4:W1:Y:S01]  /*0a60*/  SYNCS.EXCH.64 URZ, [UR6+0x68], UR8 ;  /* 0x0000680806ff75b2 */ /* 0x0008620008000100 */
[----:B------:R4:W1:Y:S02]  /*0a70*/  SYNCS.EXCH.64 URZ, [UR6+0x78], UR4 ;  /* 0x0000780406ff75b2 */ /* 0x0008640008000100 */
[----:B----4-:R-:W-:Y:S01]  /*0a80*/  NOP ;  /* 0x0000000000007918 */ /* 0x010fe20000000000 */
.L_x_12:
[----:B------:R-:W4:Y:S01]  /*0a90*/  SHFL.IDX PT, R0, R142, RZ, 0x1f ;  /* 0x00001fff8e007589 */ /* 0x000f2200000e0000 */
[----:B------:R-:W-:Y:S01]  /*0aa0*/  NOP ;  /* 0x0000000000007918 */ /* 0x000fe20000000000 */
[----:B----4-:R-:W-:-:S13]  /*0ab0*/  ISETP.NE.AND P0, PT, R0, 0x5, PT ;  /* 0x000000050000780c */ /* 0x010fda0003f05270 */
[----:B------:R-:W-:Y:S05]  /*0ac0*/  @P0 BRA `(.L_x_13) ;  /* 0x0000000000580947 */ /* 0x000fea0003800000 */
[----:B------:R-:W4:Y:S01]  /*0ad0*/  S2UR UR5, SR_CgaCtaId ;  /* 0x00000000000579c3 */ /* 0x000f220000008800 */
[----:B--23--:R-:W-:Y:S01]  /*0ae0*/  UMOV UR4, 0x400 ;  /* 0x0000040000047882 */ /* 0x00cfe20000000000 */
        /* <DEDUP_REMOVED lines=9> */
[----:B----4-:R-:W-:Y:S01]  /*0b80*/  ULEA UR4, UR5, UR4, 0x18 ;  /* 0x0000000405047291 */ /* 0x010fe2000f8ec0ff */
[----:B------:R-:W2:Y:S11]  /*0b90*/  FENCE.VIEW.ASYNC.S ;  /* 0x00000000000073c6 */ /* 0x000eb60000000000 */
[----:B--2---:R4:W2:Y:S01]  /*0ba0*/  SYNCS.EXCH.64 URZ, [UR4+0x80], UR6 ;  /* 0x0000800604ff75b2 */ /* 0x0048a20008000100 */
[----:B------:R4:W3:Y:S01]  /*0bb0*/  SYNCS.EXCH.64 URZ, [UR4+0xa0], UR8 ;  /* 0x0000a00804ff75b2 */ /* 0x0008e20008000100 */
[----:B------:R4:W1:Y:S01]  /*0bc0*/  SYNCS.EXCH.64 URZ, [UR4+0x88], UR6 ;  /* 0x0000880604ff75b2 */ /* 0x0008620008000100 */
[----:B------:R4:W1:Y:S01]  /*0bd0*/  SYNCS.EXCH.64 URZ, [UR4+0xa8], UR8 ;  /* 0x0000a80804ff75b2 */ /* 0x0008620008000100 */
[----:B------:R4:W1:Y:S01]  /*0be0*/  SYNCS.EXCH.64 URZ, [UR4+0x90], UR6 ;  /* 0x0000900604ff75b2 */ /* 0x0008620008000100 */
[----:B------:R4:W1:Y:S01]  /*0bf0*/  SYNCS.EXCH.64 URZ, [UR4+0xb0], UR8 ;  /* 0x0000b00804ff75b2 */ /* 0x0008620008000100 */
[----:B------:R4:W1:Y:S01]  /*0c00*/  SYNCS.EXCH.64 URZ, [UR4+0x98], UR6 ;  /* 0x0000980604ff75b2 */ /* 0x0008620008000100 */
[----:B------:R4:W1:Y:S02]  /*0c10*/  SYNCS.EXCH.64 URZ, [UR4+0xb8], UR8 ;  /* 0x0000b80804ff75b2 */ /* 0x0008640008000100 */
[----:B----4-:R-:W-:Y:S01]  /*0c20*/  NOP ;  /* 0x0000000000007918 */ /* 0x010fe20000000000 */
.L_x_13:
[----:B------:R-:W4:Y:S01]  /*0c30*/  SHFL.IDX PT, R0, R142, RZ, 0x1f ;  /* 0x00001fff8e007589 */ /* 0x000f2200000e0000 */
[----:B------:R-:W-:Y:S01]  /*0c40*/  ISETP.NE.OR P1, PT, RZ, UR13, !P1 ;  /* 0x0000000dff007c0c */ /* 0x000fe2000cf25670 */
[----:B------:R-:W-:Y:S01]  /*0c50*/  NOP ;  /* 0x0000000000007918 */ /* 0x000fe20000000000 */
[----:B----4-:R-:W-:-:S13]  /*0c60*/  ISETP.NE.AND P0, PT, R0, 0x3, PT ;  /* 0x000000030000780c */ /* 0x010fda0003f05270 */
[----:B------:R-:W-:Y:S05]  /*0c70*/  @P0 BRA `(.L_x_14) ;  /* 0x0000000000380947 */ /* 0x000fea0003800000 */
[----:B------:R-:W4:Y:S01]  /*0c80*/  S2UR UR5, SR_CgaCtaId ;  /* 0x00000000000579c3 */ /* 0x000f220000008800 */
[----:B--23--:R-:W-:Y:S01]  /*0c90*/  UMOV UR4, 0x400 ;  /* 0x0000040000047882 */ /* 0x00cfe20000000000 */
[----:B------:R-:W-:Y:S01]  /*0ca0*/  UMOV UR6, 0x20 ;  /* 0x0000002000067882 */ /* 0x000fe20000000000 */
[----:B------:R-:W-:Y:S01]  /*0cb0*/  ELECT P0, URZ, PT ;  /* 0x0000000000ff782f */ /* 0x000fe20003800000 */
[----:B------:R-:W-:-:S04]  /*0cc0*/  UIADD3 UR6, UPT, UPT, -UR6, 0x100000, URZ ;  /* 0x0010000006067890 */ /* 0x000fc8000fffe1ff */
[----:B------:R-:W-:Y:S02]  /*0cd0*/  USHF.L.U32 UR7, UR6, 0xb, URZ ;  /* 0x0000000b06077899 */ /* 0x000fe400080006ff */
[----:B------:R-:W-:Y:S02]  /*0ce0*/  USHF.L.U32 UR6, UR6, 0x1, URZ ;  /* 0x0000000106067899 */ /* 0x000fe400080006ff */
[----:B----4-:R-:W-:Y:S01]  /*0cf0*/  ULEA UR4, UR5, UR4, 0x18 ;  /* 0x0000000405047291 */ /* 0x010fe2000f8ec0ff */
[----:B------:R-:W2:Y:S11]  /*0d00*/  FENCE.VIEW.ASYNC.S ;  /* 0x00000000000073c6 */ /* 0x000eb60000000000 */
[----:B--2---:R4:W2:Y:S01]  /*0d10*/  SYNCS.EXCH.64 URZ, [UR4+0xc0], UR6 ;  /* 0x0000c00604ff75b2 */ /* 0x0048a20008000100 */
[----:B------:R4:W3:Y:S01]  /*0d20*/  SYNCS.EXCH.64 URZ, [UR4+0xd0], UR6 ;  /* 0x0000d00604ff75b2 */ /* 0x0008e20008000100 */
[----:B------:R4:W1:Y:S01]  /*0d30*/  SYNCS.EXCH.64 URZ, [UR4+0xc8], UR6 ;  /* 0x0000c80604ff75b2 */ /* 0x0008620008000100 */
[----:B------:R4:W1:Y:S02]  /*0d40*/  SYNCS.EXCH.64 URZ, [UR4+0xd8], UR6 ;  /* 0x0000d80604ff75b2 */ /* 0x0008640008000100 */
[----:B----4-:R-:W-:Y:S01]  /*0d50*/  NOP ;  /* 0x0000000000007918 */ /* 0x010fe20000000000 */
.L_x_14:
[----:B--23--:R-:W2:Y:S01]  /*0d60*/  S2UR UR7, SR_CgaCtaId ;  /* 0x00000000000779c3 */ /* 0x00cea20000008800 */
[----:B------:R-:W-:Y:S01]  /*0d70*/  VOTEU.ALL UP0, P1 ;  /* 0x0000000000ff7886 */ /* 0x000fe20000800000 */
[----:B------:R-:W-:Y:S01]  /*0d80*/  UMOV UR4, 0x20 ;  /* 0x0000002000047882 */ /* 0x000fe20000000000 */
[----:B------:R-:W-:Y:S01]  /*0d90*/  NOP ;  /* 0x0000000000007918 */ /* 0x000fe20000000000 */
[----:B------:R-:W-:Y:S01]  /*0da0*/  LOP3.LUT R0, R131, 0x1f, RZ, 0xc0, !PT ;  /* 0x0000001f83007812 */ /* 0x000fe200078ec0ff */
[----:B------:R-:W-:Y:S01]  /*0db0*/  UISETP.NE.AND UP4, UPT, UR13, URZ, UPT ;  /* 0x000000ff0d00728c */ /* 0x000fe2000bf85270 */
[----:B------:R-:W-:Y:S01]  /*0dc0*/  @!UP0 UMOV UR6, 0x400 ;  /* 0x0000040000068882 */ /* 0x000fe20000000000 */
[----:B------:R-:W-:-:S04]  /*0dd0*/  @!UP0 UIADD3 UR4, UPT, UPT, -UR4, 0x100000, URZ ;  /* 0x0010000004048890 */ /* 0x000fc8000fffe1ff */
[----:B------:R-:W-:Y:S02]  /*0de0*/  @!UP0 USHF.L.U32 UR5, UR4, 0xb, URZ ;  /* 0x0000000b04058899 */ /* 0x000fe400080006ff */
[----:B------:R-:W-:Y:S02]  /*0df0*/  @!UP0 USHF.L.U32 UR4, UR4, 0x1, URZ ;  /* 0x0000000104048899 */ /* 0x000fe400080006ff */
[----:B--2---:R-:W-:Y:S01]  /*0e00*/  @!UP0 ULEA UR6, UR7, UR6, 0x18 ;  /* 0x0000000607068291 */ /* 0x004fe2000f8ec0ff */
[----:B------:R-:W2:Y:S01]  /*0e10*/  LDCU UR7, c[0x0][0x36c] ;  /* 0x00006d80ff0777ac */ /* 0x000ea20008000800 */
[----:B------:R-:W-:Y:S01]  /*0e20*/  VOTEU.ALL UP0, P1 ;  /* 0x0000000000ff7886 */ /* 0x000fe20000800000 */
[----:B------:R-:W3:Y:S09]  /*0e30*/  FENCE.VIEW.ASYNC.S ;  /* 0x00000000000073c6 */ /* 0x000ef20000000000 */
[----:B---3--:R3:W4:Y:S01]  /*0e40*/  @!UP0 SYNCS.EXCH.64 URZ, [UR6+0xe0], UR4 ;  /* 0x0000e00406ff85b2 */ /* 0x0087220008000100 */
[----:B--2---:R-:W-:-:S09]  /*0e50*/  UISETP.EQ.U32.AND UP5, UPT, UR7, 0x1, UPT ;  /* 0x000000010700788c */ /* 0x004fd2000bfa2070 */
[----:B---3--:R-:W-:Y:S05]  /*0e60*/  BRA.U !UP5, `(.L_x_15) ;  /* 0x000000010d087547 */ /* 0x008fea000b800000 */
[----:B-1--4-:R-:W-:Y:S01]  /*0e70*/  UCGABAR_ARV ;  /* 0x00000000000079c7 */ /* 0x012fe20008000000 */
[----:B------:R-:W-:Y:S05]  /*0e80*/  BRA `(.L_x_16) ;  /* 0x0000000000047947 */ /* 0x000fea0003800000 */
.L_x_15:
[----:B-1--4-:R-:W-:Y:S01]  /*0e90*/  NOP ;  /* 0x0000000000007918 */ /* 0x012fe20000000000 */
.L_x_16:
[----:B------:R-:W1:Y:S01]  /*0ea0*/  S2UR UR19, SR_CTAID.X ;  /* 0x00000000001379c3 */ /* 0x000e620000002500 */
[----:B------:R-:W-:-:S05]  /*0eb0*/  CS2R.32 R3, SR_CgaSize ;  /* 0x0000000000037805 */ /* 0x000fca0000008a00 */
[----:B------:R-:W-:-:S05]  /*0ec0*/  IMAD R3, R3, -0xa0, RZ ;  /* 0xffffff6003037824 */ /* 0x000fca00078e02ff */
[----:B------:R-:W-:-:S14]  /*0ed0*/  R2UR UR5, R3 ;  /* 0x00000000030572ca */ /* 0x000fdc00000e0000 */
[----:B------:R-:W2:Y:S01]  /*0ee0*/  LDCU UR5, c[0x0][UR5+0x2b0] ;  /* 0x00005600050577ac */ /* 0x000ea20008000800 */
[----:B------:R-:W-:-:S05]  /*0ef0*/  CS2R.32 R3, SR_CgaSize ;  /* 0x0000000000037805 */ /* 0x000fca0000008a00 */
[----:B------:R-:W-:-:S05]  /*0f00*/  IMAD R3, R3, -0xa0, RZ ;  /* 0xffffff6003037824 */ /* 0x000fca00078e02ff */
[----:B------:R-:W-:-:S14]  /*0f10*/  R2UR UR4, R3 ;  /* 0x00000000030472ca */ /* 0x000fdc00000e0000 */
[----:B------:R-:W3:Y:S01]  /*0f20*/  LDCU UR4, c[0x0][UR4+0x2b4] ;  /* 0x00005680040477ac */ /* 0x000ee20008000800 */
[----:B------:R-:W4:Y:S01]  /*0f30*/  S2UR UR7, SR_CTAID.Y ;  /* 0x00000000000779c3 */ /* 0x000f220000002600 */
[----:B------:R-:W3:Y:S01]  /*0f40*/  LDCU UR18, c[0x0][0xb24] ;  /* 0x00016480ff1277ac */ /* 0x000ee20008000800 */
[----:B------:R-:W-:-:S05]  /*0f50*/  CS2R.32 R3, SR_CgaSize ;  /* 0x0000000000037805 */ /* 0x000fca0000008a00 */
[----:B------:R-:W-:-:S05]  /*0f60*/  IMAD R3, R3, -0xa0, RZ ;  /* 0xffffff6003037824 */ /* 0x000fca00078e02ff */
[----:B------:R-:W-:-:S14]  /*0f70*/  R2UR UR58, R3 ;  /* 0x00000000033a72ca */ /* 0x000fdc00000e0000 */
[----:B------:R-:W3:Y:S01]  /*0f80*/  LDCU UR58, c[0x0][UR58+0x2a0] ;  /* 0x000054003a3a77ac */ /* 0x000ee20008000800 */
[----:B------:R-:W3:Y:S01]  /*0f90*/  S2UR UR8, SR_CgaCtaId ;  /* 0x00000000000879c3 */ /* 0x000ee20000008800 */
[----:B------:R-:W-:-:S05]  /*0fa0*/  CS2R.32 R3, SR_CgaSize ;  /* 0x0000000000037805 */ /* 0x000fca0000008a00 */
[----:B------:R-:W-:-:S05]  /*0fb0*/  IMAD R3, R3, -0xa0, RZ ;  /* 0xffffff6003037824 */ /* 0x000fca00078e02ff */
[----:B------:R-:W-:-:S14]  /*0fc0*/  R2UR UR55, R3 ;  /* 0x00000000033772ca */ /* 0x000fdc00000e0000 */
[----:B------:R-:W3:Y:S01]  /*0fd0*/  LDCU UR55, c[0x0][UR55+0x2a4] ;  /* 0x00005480373777ac */ /* 0x000ee20008000800 */
[----:B------:R-:W-:Y:S01]  /*0fe0*/  UISETP.GT.U32.AND UP0, UPT, UR48, 0xffff, UPT ;  /* 0x0000ffff3000788c */ /* 0x000fe2000bf04070 */
[----:B------:R-:W-:Y:S01]  /*0ff0*/  UMOV UR27, 0x5 ;  /* 0x00000005001b7882 */ /* 0x000fe20000000000 */
[----:B-1----:R-:W-:Y:S01]  /*1000*/  I2FP.F32.U32 R3, UR19 ;  /* 0x0000001300037c45 */ /* 0x002fe20008201000 */
[----:B------:R-:W1:Y:S01]  /*1010*/  S2UR UR36, SR_CTAID.Z ;  /* 0x00000000002479c3 */ /* 0x000e620000002700 */
[----:B------:R-:W1:Y:S03]  /*1020*/  LDCU UR40, c[0x0][0xb24] ;  /* 0x00016480ff2877ac */ /* 0x000e660008000800 */
[----:B--2---:R-:W-:Y:S01]  /*1030*/  FMUL R3, R3, UR5 ;  /* 0x0000000503037c20 */ /* 0x004fe20008400000 */
[----:B------:R-:W-:Y:S01]  /*1040*/  USEL UR5, UR48, 0xffff, !UP0 ;  /* 0x0000ffff30057887 */ /* 0x000fe2000c000000 */
[----:B----4-:R-:W-:Y:S01]  /*1050*/  I2FP.F32.U32 R2, UR7 ;  /* 0x0000000700027c45 */ /* 0x010fe20008201000 */
[----:B------:R-:W2:Y:S03]  /*1060*/  LDCU UR26, c[0x0][0xb30] ;  /* 0x00016600ff1a77ac */ /* 0x000ea60008000800 */
[----:B------:R-:W4:Y:S01]  /*1070*/  F2I.U32.TRUNC.NTZ R3, R3 ;  /* 0x0000000300037305 */ /* 0x000f22000020f000 */
[----:B---3--:R-:W-:Y:S01]  /*1080*/  FMUL R2, R2, UR4 ;  /* 0x0000000402027c20 */ /* 0x008fe20008400000 */
[----:B------:R-:W-:-:S02]  /*1090*/  ULOP3.LUT UR24, UR5, 0xffff, URZ, 0xc0, !UPT ;  /* 0x0000ffff05187892 */ /* 0x000fc4000f8ec0ff */
[----:B------:R-:W-:Y:S02]  /*10a0*/  USHF.L.U32 UR28, UR8, 0xc, URZ ;  /* 0x0000000c081c7899 */ /* 0x000fe400080006ff */
[----:B------:R-:W-:Y:S02]  /*10b0*/  UISETP.GE.AND UP2, UPT, UR18, 0x1, UPT ;  /* 0x000000011200788c */ /* 0x000fe4000bf46270 */
[----:B------:R-:W3:Y:S01]  /*10c0*/  F2I.U32.TRUNC.NTZ R2, R2 ;  /* 0x0000000200027305 */ /* 0x000ee2000020f000 */
[----:B------:R-:W-:Y:S01]  /*10d0*/  UMOV UR45, UR7 ;  /* 0x00000007002d7c82 */ /* 0x000fe20008000000 */
[----:B------:R-:W-:Y:S01]  /*10e0*/  UMOV UR46, UR19 ;  /* 0x00000013002e7c82 */ /* 0x000fe20008000000 */
[----:B----4-:R-:W-:Y:S02]  /*10f0*/  R2UR UR4, R3 ;  /* 0x00000000030472ca */ /* 0x010fe400000e0000 */
[----:B------:R-:W-:Y:S02]  /*1100*/  PRMT R3, RZ, 0x7610, R3 ;  /* 0x00007610ff037816 */ /* 0x000fe40000000003 */
[----:B---3--:R-:W-:-:S02]  /*1110*/  R2UR UR6, R2 ;  /* 0x00000000020672ca */ /* 0x008fc400000e0000 */
[----:B------:R-:W-:-:S07]  /*1120*/  PRMT R2, RZ, 0x7610, R2 ;  /* 0x00007610ff027816 */ /* 0x000fce0000000002 */
[----:B------:R-:W-:-:S04]  /*1130*/  UIADD3 UR5, UPT, UPT, -UR4, URZ, URZ ;  /* 0x000000ff04057290 */ /* 0x000fc8000fffe1ff */
[----:B------:R-:W-:Y:S02]  /*1140*/  UIMAD UR58, UR58, UR5, UR19 ;  /* 0x000000053a3a72a4 */ /* 0x000fe4000f8e0213 */
[----:B------:R-:W-:-:S04]  /*1150*/  UIADD3 UR4, UPT, UPT, -UR6, URZ, URZ ;  /* 0x000000ff06047290 */ /* 0x000fc8000fffe1ff */
[----:B------:R-:W-:Y:S01]  /*1160*/  UIMAD UR55, UR55, UR4, UR7 ;  /* 0x00000004373772a4 */ /* 0x000fe2000f8e0207 */
[----:B-12---:R-:W-:Y:S11]  /*1170*/  BRA.U UP4, `(.L_x_17) ;  /* 0x00000001043c7547 */ /* 0x006ff6000b800000 */
[----:B------:R-:W-:Y:S02]  /*1180*/  UISETP.GT.U32.AND UP0, UPT, UR58, 0x1, UPT ;  /* 0x000000013a00788c */ /* 0x000fe4000bf04070 */
[----:B------:R-:W-:Y:S02]  /*1190*/  ULOP3.LUT UR4, UR58, 0xfffffffe, URZ, 0xc0, !UPT ;  /* 0xfffffffe3a047892 */ /* 0x000fe4000f8ec0ff */
[----:B------:R-:W-:Y:S02]  /*11a0*/  UISETP.NE.AND UP1, UPT, UR55, URZ, UP0 ;  /* 0x000000ff3700728c */ /* 0x000fe40008725270 */
[----:B------:R-:W-:Y:S02]  /*11b0*/  UISETP.NE.AND UP0, UPT, UR55, 0x1, UP0 ;  /* 0x000000013700788c */ /* 0x000fe40008705270 */
[----:B------:R-:W-:Y:S02]  /*11c0*/  USEL UR7, URZ, 0x1, UP1 ;  /* 0x00000001ff077887 */ /* 0x000fe40008800000 */
[----:B------:R-:W-:-:S02]  /*11d0*/  USEL UR6, URZ, 0x4, UP0 ;  /* 0x00000004ff067887 */ /* 0x000fc40008000000 */
[----:B------:R-:W-:Y:S02]  /*11e0*/  USEL UR5, URZ, 0x2, UP1 ;  /* 0x00000002ff057887 */ /* 0x000fe40008800000 */
[----:B------:R-:W-:Y:S02]  /*11f0*/  ULEA UR4, UR55, UR4, 0x1 ;  /* 0x0000000437047291 */ /* 0x000fe4000f8e08ff */
[----:B------:R-:W-:Y:S02]  /*1200*/  USEL UR8, URZ, 0x8, UP0 ;  /* 0x00000008ff087887 */ /* 0x000fe40008000000 */
[----:B------:R-:W-:-:S03]  /*1210*/  UIADD3 UR5, UPT, UPT, UR5, UR6, UR7 ;  /* 0x0000000605057290 */ /* 0x000fc6000fffe007 */
[----:B------:R-:W-:Y:S01]  /*1220*/  UMOV UR6, 0x3 ;  /* 0x0000000300067882 */ /* 0x000fe20000000000 */
[----:B------:R-:W-:Y:S02]  /*1230*/  UIADD3 UR5, UPT, UPT, UR5, UR8, URZ ;  /* 0x0000000805057290 */ /* 0x000fe4000fffe0ff */
[----:B------:R-:W-:-:S04]  /*1240*/  USHF.L.U32 UR4, UR6, UR4, URZ ;  /* 0x0000000406047299 */ /* 0x000fc800080006ff */
[----:B------:R-:W-:Y:S02]  /*1250*/  MOV R3, UR5 ;  /* 0x0000000500037c02 */ /* 0x000fe40008000f00 */
[----:B------:R-:W-:Y:S02]  /*1260*/  MOV R2, UR4 ;  /* 0x0000000400027c02 */ /* 0x000fe40008000f00 */
.L_x_17:
[----:B------:R-:W-:Y:S05]  /*1270*/  BRA.U !UP2, `(.L_x_18) ;  /* 0x000000010ad07547 */ /* 0x000fea000b800000 */
[----:B------:R-:W1:Y:S01]  /*1280*/  LDCU.128 UR20, c[0x0][0xb10] ;  /* 0x00016200ff1477ac */ /* 0x000e620008000c00 */
[----:B------:R-:W2:Y:S01]  /*1290*/  LDCU UR12, c[0x0][0x370] ;  /* 0x00006e00ff0c77ac */ /* 0x000ea20008000800 */
[----:B------:R-:W3:Y:S01]  /*12a0*/  LDCU UR5, c[0x0][0x374] ;  /* 0x00006e80ff0577ac */ /* 0x000ee20008000800 */
[----:B------:R-:W4:Y:S01]  /*12b0*/  LDCU UR25, c[0x0][0xb0c] ;  /* 0x00016180ff1977ac */ /* 0x000f220008000800 */
[----:B------:R-:W4:Y:S01]  /*12c0*/  LDCU UR4, c[0x0][0xb20] ;  /* 0x00016400ff0477ac */ /* 0x000f220008000800 */
[----:B------:R-:W4:Y:S01]  /*12d0*/  LDCU.64 UR16, c[0x0][0xb28] ;  /* 0x00016500ff1077ac */ /* 0x000f220008000a00 */
[----:B-1----:R-:W-:Y:S02]  /*12e0*/  UISETP.NE.AND UP0, UPT, UR22, 0x1, UPT ;  /* 0x000000011600788c */ /* 0x002fe4000bf05270 */
[----:B---3--:R-:W-:Y:S02]  /*12f0*/  UIMAD.WIDE.U32 UR6, UR5, UR23, URZ ;  /* 0x00000017050672a5 */ /* 0x008fe4000f8e00ff */
[----:B--2---:R-:W-:-:S02]  /*1300*/  UIMAD.WIDE.U32 UR8, UR12, UR20, URZ ;  /* 0x000000140c0872a5 */ /* 0x004fc4000f8e00ff */
[----:B----4-:R-:W-:Y:S02]  /*1310*/  UISETP.NE.AND UP1, UPT, UR25, 0x1, UPT ;  /* 0x000000011900788c */ /* 0x010fe4000bf25270 */
[----:B------:R-:W-:Y:S01]  /*1320*/  UISETP.NE.AND UP2, UPT, UR18, 0x1, UPT ;  /* 0x000000011200788c */ /* 0x000fe2000bf45270 */
[----:B------:R-:W-:Y:S02]  /*1330*/  UMOV UR6, UR7 ;  /* 0x0000000700067c82 */ /* 0x000fe40008000000 */
[----:B------:R-:W-:Y:S01]  /*1340*/  UMOV UR8, UR9 ;  /* 0x0000000900087c82 */ /* 0x000fe20008000000 */
[----:B------:R-:W-:Y:S02]  /*1350*/  @UP0 USHF.R.U32.HI UR5, URZ, UR4, UR6 ;  /* 0x00000004ff050299 */ /* 0x000fe40008011606 */
[----:B------:R-:W-:Y:S02]  /*1360*/  UIMAD.WIDE.U32 UR14, UR45, UR23, URZ ;  /* 0x000000172d0e72a5 */ /* 0x000fe4000f8e00ff */
[----:B------:R-:W-:-:S02]  /*1370*/  UIMAD.WIDE.U32 UR6, UR5, UR16, URZ ;  /* 0x00000010050672a5 */ /* 0x000fc4000f8e00ff */
[----:B------:R-:W-:Y:S02]  /*1380*/  @UP1 USHF.R.U32.HI UR12, URZ, UR21, UR8 ;  /* 0x00000015ff0c1299 */ /* 0x000fe40008011608 */
[----:B------:R-:W-:Y:S02]  /*1390*/  UIMAD.WIDE.U32 UR10, UR19, UR20, URZ ;  /* 0x00000014130a72a5 */ /* 0x000fe4000f8e00ff */
[----:B------:R-:W-:Y:S01]  /*13a0*/  UIMAD.WIDE.U32 UR8, UR12, UR16, URZ ;  /* 0x000000100c0872a5 */ /* 0x000fe2000f8e00ff */
[----:B------:R-:W-:Y:S01]  /*13b0*/  UMOV UR14, UR15 ;  /* 0x0000000f000e7c82 */ /* 0x000fe20008000000 */
[----:B------:R-:W-:Y:S01]  /*13c0*/  UMOV UR6, UR7 ;  /* 0x0000000700067c82 */ /* 0x000fe20008000000 */
[----:B------:R-:W-:Y:S02]  /*13d0*/  USHF.R.U32.HI UR14, URZ, UR4, UR14 ;  /* 0x00000004ff0e7299 */ /* 0x000fe4000801160e */
[----:B------:R-:W-:Y:S01]  /*13e0*/  @UP2 USHF.R.U32.HI UR5, URZ, UR17, UR6 ;  /* 0x00000011ff052299 */ /* 0x000fe20008011606 */
[----:B------:R-:W-:-:S02]  /*13f0*/  UMOV UR10, UR11 ;  /* 0x0000000b000a7c82 */ /* 0x000fc40008000000 */
[----:B------:R-:W-:Y:S01]  /*1400*/  UMOV UR6, UR9 ;  /* 0x0000000900067c82 */ /* 0x000fe20008000000 */
[----:B------:R-:W-:Y:S02]  /*1410*/  USHF.R.U32.HI UR10, URZ, UR21, UR10 ;  /* 0x00000015ff0a7299 */ /* 0x000fe4000801160a */
[----:B------:R-:W-:Y:S02]  /*1420*/  @UP2 USHF.R.U32.HI UR12, URZ, UR17, UR6 ;  /* 0x00000011ff0c2299 */ /* 0x000fe40008011606 */
[----:B------:R-:W-:Y:S02]  /*1430*/  USEL UR4, UR45, UR14, !UP0 ;  /* 0x0000000e2d047287 */ /* 0x000fe4000c000000 */
[----:B------:R-:W-:Y:S02]  /*1440*/  UIMAD UR6, UR5, UR18, URZ ;  /* 0x00000012050672a4 */ /* 0x000fe4000f8e02ff */
[----:B------:R-:W-:Y:S02]  /*1450*/  USEL UR5, UR19, UR10, !UP1 ;  /* 0x0000000a13057287 */ /* 0x000fe4000c800000 */
[----:B------:R-:W-:-:S02]  /*1460*/  UIMAD UR8, UR12, UR18, URZ ;  /* 0x000000120c0872a4 */ /* 0x000fc4000f8e02ff */
[----:B------:R-:W-:Y:S02]  /*1470*/  UISETP.GE.AND UP0, UPT, UR4, UR6, UPT ;  /* 0x000000060400728c */ /* 0x000fe4000bf06270 */
[----:B------:R-:W-:Y:S02]  /*1480*/  UIMAD.WIDE.U32 UR6, UR4, UR16, URZ ;  /* 0x00000010040672a5 */ /* 0x000fe4000f8e00ff */
[----:B------:R-:W-:Y:S02]  /*1490*/  UISETP.GE.OR UP0, UPT, UR5, UR8, UP0 ;  /* 0x000000080500728c */ /* 0x000fe40008706670 */
[----:B------:R-:W-:Y:S02]  /*14a0*/  UIMAD.WIDE.U32 UR8, UR5, UR16, URZ ;  /* 0x00000010050872a5 */ /* 0x000fe4000f8e00ff */
[----:B------:R-:W-:Y:S02]  /*14b0*/  USHF.R.U32.HI UR7, URZ, UR17, UR7 ;  /* 0x00000011ff077299 */ /* 0x000fe40008011607 */
[----:B------:R-:W-:-:S02]  /*14c0*/  UIADD3 UR10, UPT, UPT, -UR4, URZ, URZ ;  /* 0x000000ff040a7290 */ /* 0x000fc4000fffe1ff */
[----:B------:R-:W-:Y:S02]  /*14d0*/  USEL UR7, UR4, UR7, !UP2 ;  /* 0x0000000704077287 */ /* 0x000fe4000d000000 */
[----:B------:R-:W-:Y:S01]  /*14e0*/  UIADD3 UR46, UPT, UPT, -UR5, URZ, URZ ;  /* 0x000000ff052e7290 */ /* 0x000fe2000fffe1ff */
[----:B------:R-:W-:Y:S01]  /*14f0*/  @!UP0 UMOV UR6, UR9 ;  /* 0x0000000900068c82 */ /* 0x000fe20008000000 */
[----:B------:R-:W-:Y:S02]  /*1500*/  UIADD3 UR8, UPT, UPT, -UR7, URZ, URZ ;  /* 0x000000ff07087290 */ /* 0x000fe4000fffe1ff */
[----:B------:R-:W-:Y:S02]  /*1510*/  @!UP0 USHF.R.U32.HI UR6, URZ, UR17, UR6 ;  /* 0x00000011ff068299 */ /* 0x000fe40008011606 */
[----:B------:R-:W-:Y:S02]  /*1520*/  UIMAD UR8, UR18, UR8, UR4 ;  /* 0x00000008120872a4 */ /* 0x000fe4000f8e0204 */
[----:B------:R-:W-:-:S02]  /*1530*/  @!UP0 USEL UR6, UR5, UR6, !UP2 ;  /* 0x0000000605068287 */ /* 0x000fc4000d000000 */
[----:B------:R-:W-:Y:S02]  /*1540*/  UIMAD UR45, UR22, UR10, UR45 ;  /* 0x0000000a162d72a4 */ /* 0x000fe4000f8e022d */
[----:B------:R-:W-:Y:S02]  /*1550*/  @!UP0 UIADD3 UR7, UPT, UPT, UR7, -UR6, URZ ;  /* 0x8000000607078290 */ /* 0x000fe4000fffe0ff */
[----:B------:R-:W-:Y:S02]  /*1560*/  @!UP0 UIMAD UR6, UR8, UR12, UR6 ;  /* 0x0000000c080682a4 */ /* 0x000fe4000f8e0206 */
[----:B------:R-:W-:Y:S02]  /*1570*/  @!UP0 UIMAD UR4, UR7, UR18, UR5 ;  /* 0x00000012070482a4 */ /* 0x000fe4000f8e0205 */
[----:B------:R-:W-:Y:S02]  /*1580*/  UIMAD UR46, UR25, UR46, UR19 ;  /* 0x0000002e192e72a4 */ /* 0x000fe4000f8e0213 */
[----:B------:R-:W-:Y:S01]  /*1590*/  UIMAD UR45, UR4, UR22, UR45 ;  /* 0x00000016042d72a4 */ /* 0x000fe2000f8e022d */
[----:B------:R-:W-:-:S02]  /*15a0*/  @!UP0 UMOV UR5, UR6 ;  /* 0x0000000600058c82 */ /* 0x000fc40008000000 */
[----:B------:R-:W-:-:S12]  /*15b0*/  UIMAD UR46, UR5, UR25, UR46 ;  /* 0x00000019052e72a4 */ /* 0x000fd8000f8e022e */
.L_x_18:
[----:B------:R-:W-:Y:S02]  /*15c0*/  UISETP.NE.AND UP1, UPT, UR26, 0x1, UPT ;  /* 0x000000011a00788c */ /* 0x000fe4000bf25270 */
[----:B------:R-:W-:Y:S02]  /*15d0*/  UISETP.NE.AND UP0, UPT, UR13, 0x2, UPT ;  /* 0x000000020d00788c */ /* 0x000fe4000bf05270 */
[----:B------:R-:W-:Y:S02]  /*15e0*/  ULOP3.LUT UR28, UR28, 0x2000, URZ, 0xc0, !UPT ;  /* 0x000020001c1c7892 */ /* 0x000fe4000f8ec0ff */
[----:B------:R-:W-:-:S03]  /*15f0*/  USHF.L.U32 UR24, UR27, UR24, URZ ;  /* 0x000000181b187299 */ /* 0x000fc600080006ff */
[----:B------:R-:W-:Y:S09]  /*1600*/  BRA.U UP1, `(.L_x_19) ;  /* 0x0000000101447547 */ /* 0x000ff2000b800000 */
[----:B------:R-:W1:Y:S01]  /*1610*/  LDCU.128 UR8, c[0x0][0xb10] ;  /* 0x00016200ff0877ac */ /* 0x000e620008000c00 */
[----:B------:R-:W2:Y:S01]  /*1620*/  LDCU UR12, c[0x0][0xb0c] ;  /* 0x00016180ff0c77ac */ /* 0x000ea20008000800 */
[----:B------:R-:W3:Y:S01]  /*1630*/  LDCU UR14, c[0x0][0xb20] ;  /* 0x00016400ff0e77ac */ /* 0x000ee20008000800 */
[----:B-1----:R-:W-:Y:S02]  /*1640*/  UIMAD.WIDE.U32 UR6, UR46, UR8, URZ ;  /* 0x000000082e0672a5 */ /* 0x002fe4000f8e00ff */
[----:B------:R-:W-:Y:S02]  /*1650*/  UIMAD.WIDE.U32 UR4, UR45, UR11, URZ ;  /* 0x0000000b2d0472a5 */ /* 0x000fe4000f8e00ff */
[----:B--2---:R-:W-:Y:S02]  /*1660*/  UISETP.NE.AND UP2, UPT, UR12, 0x1, UPT ;  /* 0x000000010c00788c */ /* 0x004fe4000bf45270 */
[----:B------:R-:W-:Y:S01]  /*1670*/  UISETP.NE.AND UP1, UPT, UR10, 0x1, UPT ;  /* 0x000000010a00788c */ /* 0x000fe2000bf25270 */
[----:B------:R-:W-:-:S02]  /*1680*/  UMOV UR6, UR7 ;  /* 0x0000000700067c82 */ /* 0x000fc40008000000 */
[----:B------:R-:W-:Y:S01]  /*1690*/  UMOV UR4, UR5 ;  /* 0x0000000500047c82 */ /* 0x000fe20008000000 */
[----:B------:R-:W-:Y:S02]  /*16a0*/  USHF.R.U32.HI UR6, URZ, UR9, UR6 ;  /* 0x00000009ff067299 */ /* 0x000fe40008011606 */
[----:B---3--:R-:W-:Y:S02]  /*16b0*/  USHF.R.U32.HI UR4, URZ, UR14, UR4 ;  /* 0x0000000eff047299 */ /* 0x008fe40008011604 */
[----:B------:R-:W-:Y:S02]  /*16c0*/  USEL UR5, UR46, UR6, !UP2 ;  /* 0x000000062e057287 */ /* 0x000fe4000d000000 */
[----:B------:R-:W-:-:S04]  /*16d0*/  USEL UR4, UR45, UR4, !UP1 ;  /* 0x000000042d047287 */ /* 0x000fc8000c800000 */
[----:B------:R-:W-:Y:S02]  /*16e0*/  UIADD3 UR6, UPT, UPT, -UR4, UR5, URZ ;  /* 0x0000000504067290 */ /* 0x000fe4000fffe1ff */
[----:B------:R-:W-:Y:S02]  /*16f0*/  UIADD3 UR4, UPT, UPT, UR4, -UR5, URZ ;  /* 0x8000000504047290 */ /* 0x000fe4000fffe0ff */
[----:B------:R-:W-:Y:S02]  /*1700*/  UIMAD UR45, UR6, UR10, UR45 ;  /* 0x0000000a062d72a4 */ /* 0x000fe4000f8e022d */
[----:B------:R-:W-:-:S12]  /*1710*/  UIMAD UR46, UR4, UR12, UR46 ;  /* 0x0000000c042e72a4 */ /* 0x000fd8000f8e022e */
.L_x_19:
[----:B------:R-:W-:Y:S05]  /*1720*/  BRA.U !UP5, `(.L_x_20) ;  /* 0x000000010d0c7547 */ /* 0x000fea000b800000 */
[----:B------:R-:W-:Y:S01]  /*1730*/  UCGABAR_WAIT ;  /* 0x0000000000007dc7 */ /* 0x000fe20008000000 */
[----:B------:R-:W-:Y:S01]  /*1740*/  CCTL.IVALL ;  /* 0x00000000ff00798f */ /* 0x000fe20002000000 */
[----:B------:R-:W-:Y:S05]  /*1750*/  BRA `(.L_x_21) ;  /* 0x0000000000047947 */ /* 0x000fea0003800000 */
.L_x_20:
[----:B------:R-:W-:Y:S06]  /*1760*/  BAR.SYNC.DEFER_BLOCKING 0x0 ;  /* 0x0000000000007b1d */ /* 0x000fec0000010000 */
.L_x_21:
[----:B------:R-:W-:Y:S05]  /*1770*/  BRA.U UP0, `(.L_x_22) ;  /* 0x0000001100e07547 */ /* 0x000fea000b800000 */
[----:B------:R-:W1:Y:S01]  /*1780*/  LDCU UR6, c[0x0][0x38c] ;  /* 0x00007180ff0677ac */ /* 0x000e620008000800 */
[----:B------:R-:W2:Y:S01]  /*1790*/  S2UR UR8, SR_CgaCtaId ;  /* 0x00000000000879c3 */ /* 0x000ea20000008800 */
[----:B------:R-:W-:Y:S01]  /*17a0*/  PLOP3.LUT P1, PT, PT, PT, UP3, 0x80, 0x8 ;  /* 0x000000000008781c */ /* 0x000fe20003f2f038 */
[----:B------:R-:W-:Y:S01]  /*17b0*/  IMAD.MOV.U32 R12, RZ, RZ, 0x1 ;  /* 0x00000001ff0c7424 */ /* 0x000fe200078e00ff */
[----:B------:R-:W-:Y:S01]  /*17c0*/  USHF.L.U32 UR47, UR19, 0x7, URZ ;  /* 0x00000007132f7899 */ /* 0x000fe200080006ff */
[----:B------:R-:W-:Y:S01]  /*17d0*/  ISETP.NE.AND P2, PT, R0, RZ, P3 ;  /* 0x000000ff0000720c */ /* 0x000fe20001f45270 */
[----:B------:R-:W-:Y:S01]  /*17e0*/  UMOV UR7, 0x400 ;  /* 0x0000040000077882 */ /* 0x000fe20000000000 */
[----:B------:R-:W-:Y:S01]  /*17f0*/  UISETP.NE.AND UP1, UPT, UR13, URZ, UPT ;  /* 0x000000ff0d00728c */ /* 0x000fe2000bf25270 */
[----:B------:R-:W-:Y:S01]  /*1800*/  PLOP3.LUT P1, PT, P1, PT, PT, 0x8, 0x80 ;  /* 0x000000000080781c */ /* 0x000fe20000f2e170 */
[----:B------:R-:W-:Y:S01]  /*1810*/  USHF.L.U32 UR44, UR19, 0x5, URZ ;  /* 0x00000005132c7899 */ /* 0x000fe200080006ff */
[----:B------:R-:W-:Y:S01]  /*1820*/  CS2R R10, SRZ ;  /* 0x00000000000a7805 */ /* 0x000fe2000001ff00 */
[----:B------:R-:W-:Y:S01]  /*1830*/  ULOP3.LUT UR47, UR47, 0x80, URZ, 0xc0, !UPT ;  /* 0x000000802f2f7892 */ /* 0x000fe2000f8ec0ff */
[----:B------:R-:W-:Y:S01]  /*1840*/  IMAD.MOV.U32 R9, RZ, RZ, RZ ;  /* 0x000000ffff097224 */ /* 0x000fe200078e00ff */
[----:B------:R-:W3:Y:S01]  /*1850*/  LDCU UR39, c[0x0][0x370] ;  /* 0x00006e00ff2777ac */ /* 0x000ee20008000800 */
[----:B------:R-:W-:Y:S01]  /*1860*/  IMAD.MOV.U32 R8, RZ, RZ, 0x1 ;  /* 0x00000001ff087424 */ /* 0x000fe200078e00ff */
[----:B------:R-:W4:Y:S01]  /*1870*/  LDCU.64 UR26, c[0x0][0x348] ;  /* 0x00006900ff1a77ac */ /* 0x000f220008000a00 */
[----:B-1----:R-:W-:-:S02]  /*1880*/  UIADD3 UR5, UPT, UPT, UR6, 0x7f, URZ ;  /* 0x0000007f06057890 */ /* 0x002fc4000fffe0ff */
[----:B------:R-:W-:Y:S02]  /*1890*/  UIADD3 UR49, UPT, UPT, UR6, 0xfe, URZ ;  /* 0x000000fe06317890 */ /* 0x000fe4000fffe0ff */
[----:B------:R-:W-:Y:S02]  /*18a0*/  USHF.R.S32.HI UR4, URZ, 0x1f, UR5 ;  /* 0x0000001fff047899 */ /* 0x000fe40008011405 */
[----:B--2---:R-:W-:Y:S02]  /*18b0*/  ULEA UR13, UR8, UR7, 0x18 ;  /* 0x00000007080d7291 */ /* 0x004fe4000f8ec0ff */
[----:B------:R-:W-:Y:S02]  /*18c0*/  ULEA.HI UR4, UR4, UR5, URZ, 0x7 ;  /* 0x0000000504047291 */ /* 0x000fe4000f8f38ff */
[----:B------:R-:W-:Y:S02]  /*18d0*/  UIADD3 UR5, UPT, UPT, UR6, -0x1, URZ ;  /* 0xffffffff06057890 */ /* 0x000fe4000fffe0ff */
[----:B------:R-:W-:-:S02]  /*18e0*/  USHF.R.S32.HI UR42, URZ, 0x7, UR4 ;  /* 0x00000007ff2a7899 */ /* 0x000fc40008011404 */
[----:B------:R-:W-:Y:S02]  /*18f0*/  UISETP.GE.U32.AND UP2, UPT, UR5, -0xff, UPT ;  /* 0xffffff010500788c */ /* 0x000fe4000bf46070 */
[----:B------:R-:W-:Y:S01]  /*1900*/  UISETP.LT.U32.AND UP0, UPT, UR42, 0x4, UPT ;  /* 0x000000042a00788c */ /* 0x000fe2000bf01070 */
[----:B------:R-:W1:Y:S03]  /*1910*/  LDCU UR38, c[0x0][0x374] ;  /* 0x00006e80ff2677ac */ /* 0x000e660008000800 */
[----:B------:R-:W-:Y:S02]  /*1920*/  USEL UR41, UR42, 0x4, UP0 ;  /* 0x000000042a297887 */ /* 0x000fe40008000000 */
[----:B------:R-:W-:Y:S02]  /*1930*/  ULOP3.LUT UR44, UR44, 0x20, URZ, 0xc0, !UPT ;  /* 0x000000202c2c7892 */ /* 0x000fe4000f8ec0ff */
[----:B------:R-:W-:-:S02]  /*1940*/  UIADD3 UR4, UPT, UPT, UR41, -0x1, URZ ;  /* 0xffffffff29047890 */ /* 0x000fc4000fffe0ff */
[----:B------:R-:W-:Y:S02]  /*1950*/  @UP2 UIADD3 UR4, UPT, UPT, UR41, URZ, URZ ;  /* 0x000000ff29042290 */ /* 0x000fe4000fffe0ff */
[----:B------:R-:W-:Y:S02]  /*1960*/  USEL UR21, UR34, 0x2, UP1 ;  /* 0x0000000222157887 */ /* 0x000fe40008800000 */
[----:B------:R-:W-:Y:S02]  /*1970*/  UIADD3 UR30, UPT, UPT, UR13, 0x4400, UR28 ;  /* 0x000044000d1e7890 */ /* 0x000fe4000fffe01c */
[----:B------:R-:W-:Y:S02]  /*1980*/  ULEA.HI UR47, UR28, UR47, URZ, 0x19 ;  /* 0x0000002f1c2f7291 */ /* 0x000fe4000f8fc8ff */
[----:B------:R-:W-:Y:S02]  /*1990*/  UIADD3 UR48, UPT, UPT, UR42, -UR41, URZ ;  /* 0x800000292a307290 */ /* 0x000fe4000fffe0ff */
[----:B------:R-:W-:-:S02]  /*19a0*/  UIADD3 UR29, UPT, UPT, UR4, 0x1, URZ ;  /* 0x00000001041d7890 */ /* 0x000fc4000fffe0ff */
[----:B------:R-:W-:Y:S01]  /*19b0*/  UIADD3 UR43, UPT, UPT, -UR4, URZ, URZ ;  /* 0x000000ff042b7290 */ /* 0x000fe2000fffe1ff */
[----:B-1-34-:R-:W-:-:S11]  /*19c0*/  UMOV UR6, URZ ;  /* 0x000000ff00067c82 */ /* 0x01afd60008000000 */
.L_x_42:
[----:B------:R-:W1:Y:S02]  /*19d0*/  S2UR UR4, SR_CgaCtaId ;  /* 0x00000000000479c3 */ /* 0x000e640000008800 */
[----:B-1----:R-:W-:-:S09]  /*19e0*/  UISETP.NE.AND UP0, UPT, UR4, URZ, UPT ;  /* 0x000000ff0400728c */ /* 0x002fd2000bf05270 */
[----:B------:R-:W-:Y:S05]  /*19f0*/  BRA.U UP0, `(.L_x_23) ;  /* 0x0000000100287547 */ /* 0x000fea000b800000 */
[----:B------:R-:W-:Y:S02]  /*1a00*/  LEA R0, R9, UR13, 0x3 ;  /* 0x0000000d09007c11 */ /* 0x000fe4000f8e18ff */
[----:B------:R-:W-:-:S04]  /*1a10*/  SHF.L.U32 R2, R8, 0x1f, RZ ;  /* 0x0000001f08027819 */ /* 0x000fc800000006ff */
[----:B------:R-:W1:Y:S02]  /*1a20*/  SYNCS.PHASECHK.TRANS64.TRYWAIT P0, [R0+URZ+0xd0], R2 ;  /* 0x0000d002000075a7 */ /* 0x000e6400080011ff */
[----:B-1----:R-:W-:Y:S05]  /*1a30*/  @!P0 BRA `(.L_x_24) ;  /* 0x0000005c00108947 */ /* 0x002fea0003800000 */
.L_x_113:
[----:B------:R-:W-:Y:S01]  /*1a40*/  VIADD R9, R9, 0x1 ;  /* 0x0000000109097836 */ /* 0x000fe20000000000 */
[----:B------:R1:W-:Y:S04]  /*1a50*/  SYNCS.ARRIVE.TRANS64.A1T0 RZ, [R0+URZ+0xc0], RZ ;  /* 0x0000c0ff00ff79a7 */ /* 0x0003e800081000ff */
[----:B------:R-:W-:-:S04]  /*1a60*/  ISETP.NE.AND P0, PT, R9, 0x2, PT ;  /* 0x000000020900780c */ /* 0x000fc80003f05270 */
[----:B------:R-:W-:Y:S02]  /*1a70*/  SEL R9, R9, RZ, P0 ;  /* 0x000000ff09097207 */ /* 0x000fe40000000000 */
[----:B-1----:R-:W-:-:S04]  /*1a80*/  SEL R0, RZ, 0x1, P0 ;  /* 0x00000001ff007807 */ /* 0x002fc80000000000 */
[----:B------:R-:W-:-:S07]  /*1a90*/  LOP3.LUT R8, R8, R0, RZ, 0x3c, !PT ;  /* 0x0000000008087212 */ /* 0x000fce00078e3cff */
.L_x_23:
[----:B------:R-:W-:Y:S01]  /*1aa0*/  ULEA UR4, UR6, UR13, 0x3 ;  /* 0x0000000d06047291 */ /* 0x000fe2000f8e18ff */
[----:B------:R-:W-:Y:S01]  /*1ab0*/  SHF.L.U32 R0, R12, 0x1f, RZ ;  /* 0x0000001f0c007819 */ /* 0x000fe200000006ff */
[----:B------:R-:W-:Y:S02]  /*1ac0*/  UISETP.GE.U32.AND UP0, UPT, UR49, 0xff, UPT ;  /* 0x000000ff3100788c */ /* 0x000fe4000bf06070 */
[----:B------:R-:W-:Y:S01]  /*1ad0*/  ULEA UR11, UR45, UR44, 0x6 ;  /* 0x0000002c2d0b7291 */ /* 0x000fe2000f8e30ff */
[----:B------:R-:W-:-:S04]  /*1ae0*/  UMOV UR7, URZ ;  /* 0x000000ff00077c82 */ /* 0x000fc80008000000 */
[----:B------:R1:W2:Y:S01]  /*1af0*/  SYNCS.PHASECHK.TRANS64.TRYWAIT P0, [UR4+0x20], R0 ;  /* 0x00002000ff0075a7 */ /* 0x0002a20008001104 */
[----:B------:R-:W-:-:S04]  /*1b00*/  ULEA.HI UR4, UR46, UR46, URZ, 0x1 ;  /* 0x0000002e2e047291 */ /* 0x000fc8000f8f08ff */
[----:B------:R-:W-:-:S04]  /*1b10*/  USHF.L.U32 UR4, UR4, 0x7, URZ ;  /* 0x0000000704047899 */ /* 0x000fc800080006ff */
[----:B------:R-:W-:-:S04]  /*1b20*/  ULOP3.LUT UR35, UR4, 0xffffff00, URZ, 0xc0, !UPT ;  /* 0xffffff0004237892 */ /* 0x000fc8000f8ec0ff */
[----:B------:R-:W-:Y:S01]  /*1b30*/  UIADD3 UR35, UPT, UPT, UR47, UR35, URZ ;  /* 0x000000232f237290 */ /* 0x000fe2000fffe0ff */
[----:B------:R-:W-:Y:S11]  /*1b40*/  BRA.U !UP0, `(.L_x_25) ;  /* 0x0000000108c47547 */ /* 0x000ff6000b800000 */
[----:B------:R-:W-:Y:S01]  /*1b50*/  UMOV UR16, UR43 ;  /* 0x0000002b00107c82 */ /* 0x000fe20008000000 */
[----:B------:R-:W-:Y:S01]  /*1b60*/  UMOV UR4, UR6 ;  /* 0x0000000600047c82 */ /* 0x000fe20008000000 */
[----:B------:R-:W-:-:S05]  /*1b70*/  UMOV UR34, URZ ;  /* 0x000000ff00227c82 */ /* 0x000fca0008000000 */
.L_x_31:
[----:B------:R-:W-:Y:S01]  /*1b80*/  ULEA UR33, UR4, UR13, 0x3 ;  /* 0x0000000d04217291 */ /* 0x000fe2000f8e18ff */
[----:B------:R-:W-:Y:S01]  /*1b90*/  @P3 MOV R2, 0xa000 ;  /* 0x0000a00000023802 */ /* 0x000fe20000000f00 */
[----:B--234-:R-:W-:Y:S10]  /*1ba0*/  @P0 BRA `(.L_x_26) ;  /* 0x00000000000c0947 */ /* 0x01cff40003800000 */
[----:B------:R-:W-:-:S04]  /*1bb0*/  SHF.L.U32 R3, R12, 0x1f, RZ ;  /* 0x0000001f0c037819 */ /* 0x000fc800000006ff */
[----:B------:R-:W2:Y:S02]  /*1bc0*/  SYNCS.PHASECHK.TRANS64.TRYWAIT P0, [UR33+0x20], R3 ;  /* 0x00002003ff0075a7 */ /* 0x000ea40008001121 */
[----:B--2---:R-:W-:Y:S05]  /*1bd0*/  @!P0 BRA `(.L_x_27) ;  /* 0x0000005800bc8947 */ /* 0x004fea0003800000 */
.L_x_26:
[----:B------:R2:W-:Y:S01]  /*1be0*/  @P3 SYNCS.ARRIVE.TRANS64 RZ, [UR33], R2 ;  /* 0x00000002ffff39a7 */ /* 0x0005e20008000021 */
[----:B------:R-:W-:Y:S02]  /*1bf0*/  ULOP3.LUT UR5, UR21, 0x2, URZ, 0xfc, !UPT ;  /* 0x0000000215057892 */ /* 0x000fe4000f8efcff */
[----:B------:R-:W-:Y:S02]  /*1c00*/  UIADD3 UR16, UPT, UPT, UR16, 0x1, URZ ;  /* 0x0000000110107890 */ /* 0x000fe4000fffe0ff */
[----:B------:R-:W-:Y:S02]  /*1c10*/  UISETP.NE.AND UP0, UPT, UR5, 0x2, UPT ;  /* 0x000000020500788c */ /* 0x000fe4000bf05270 */
[----:B------:R-:W-:-:S07]  /*1c20*/  UISETP.NE.AND UP2, UPT, UR16, 0x1, UPT ;  /* 0x000000011000788c */ /* 0x000fce000bf45270 */
[----:B------:R-:W-:Y:S05]  /*1c30*/  BRA.U UP0, `(.L_x_28) ;  /* 0x0000000100047547 */ /* 0x000fea000b800000 */
[----:B------:R-:W-:Y:S05]  /*1c40*/  BPT.TRAP 0x1 ;  /* 0x000000040000795c */ /* 0x000fea0000300000 */
.L_x_28:
[----:B------:R-:W-:Y:S04]  /*1c50*/  BSSY.RECONVERGENT B0, `(.L_x_29) ;  /* 0x0000003000007945 */ /* 0x000fe80003800200 */
[----:B------:R-:W-:Y:S05]  /*1c60*/  @!P2 BRA `(.L_x_30) ;  /* 0x000000000004a947 */ /* 0x000fea0003800000 */
[----:B------:R-:W-:Y:S05]  /*1c70*/  BPT.TRAP 0x1 ;  /* 0x000000040000795c */ /* 0x000fea0000300000 */
.L_x_30:
[----:B------:R-:W-:Y:S05]  /*1c80*/  BSYNC.RECONVERGENT B0 ;  /* 0x0000000000007941 */ /* 0x000fea0003800200 */
.L_x_29:
[----:B------:R-:W-:Y:S02]  /*1c90*/  UIADD3 UR5, UPT, UPT, UR4, 0x1, URZ ;  /* 0x0000000104057890 */ /* 0x000fe4000fffe0ff */
[----:B------:R-:W-:Y:S02]  /*1ca0*/  ULEA UR32, UR4, UR28, 0xe ;  /* 0x0000001c04207291 */ /* 0x000fe4000f8e70ff */
[----:B------:R-:W-:Y:S02]  /*1cb0*/  UISETP.NE.AND UP0, UPT, UR5, 0x4, UPT ;  /* 0x000000040500788c */ /* 0x000fe4000bf05270 */
[----:B------:R-:W-:Y:S02]  /*1cc0*/  UIADD3 UR14, UP1, UPT, UR26, 0x80, URZ ;  /* 0x000000801a0e7890 */ /* 0x000fe4000ff3e0ff */
[----:B------:R-:W-:Y:S02]  /*1cd0*/  USEL UR7, URZ, 0x1, UP0 ;  /* 0x00000001ff077887 */ /* 0x000fe40008000000 */
[----:B------:R-:W-:-:S02]  /*1ce0*/  USEL UR6, UR5, URZ, UP0 ;  /* 0x000000ff05067287 */ /* 0x000fc40008000000 */
[----:B------:R-:W-:Y:S02]  /*1cf0*/  ULEA UR8, UR4, UR13, 0xc ;  /* 0x0000000d04087291 */ /* 0x000fe4000f8e60ff */
[----:B------:R-:W-:Y:S01]  /*1d00*/  ULEA UR5, UR6, UR13, 0x3 ;  /* 0x0000000d06057291 */ /* 0x000fe2000f8e18ff */
[----:B------:R-:W-:Y:S01]  /*1d10*/  LOP3.LUT R12, R12, UR7, RZ, 0x3c, !PT ;  /* 0x000000070c0c7c12 */ /* 0x000fe2000f8e3cff */
[----:B------:R-:W-:Y:S02]  /*1d20*/  UIADD3 UR4, UP0, UPT, UR26, 0x180, URZ ;  /* 0x000001801a047890 */ /* 0x000fe4000ff1e0ff */
[----:B------:R-:W-:Y:S01]  /*1d30*/  ULOP3.LUT UR33, UR33, 0xfefffff8, URZ, 0xc0, !UPT ;  /* 0xfefffff821217892 */ /* 0x000fe2000f8ec0ff */
[----:B-1----:R-:W-:Y:S01]  /*1d40*/  SHF.L.U32 R0, R12, 0x1f, RZ ;  /* 0x0000001f0c007819 */ /* 0x002fe200000006ff */
[----:B------:R-:W-:Y:S02]  /*1d50*/  UIADD3.X UR15, UPT, UPT, URZ, UR27, URZ, UP1, !UPT ;  /* 0x0000001bff0f7290 */ /* 0x000fe40008ffe4ff */
[----:B------:R-:W-:Y:S01]  /*1d60*/  UIADD3 UR32, UPT, UPT, UR13, 0x4400, UR32 ;  /* 0x000044000d207890 */ /* 0x000fe2000fffe020 */
[----:B------:R3:W4:Y:S01]  /*1d70*/  SYNCS.PHASECHK.TRANS64.TRYWAIT P0, [UR5+0x20], R0 ;  /* 0x00002000ff0075a7 */ /* 0x0007220008001105 */
[----:B------:R-:W-:-:S02]  /*1d80*/  UPRMT UR7, URZ, 0x5410, UR24 ;  /* 0x00005410ff077896 */ /* 0x000fc40008000018 */
[----:B------:R-:W-:Y:S02]  /*1d90*/  UIADD3 UR8, UPT, UPT, UR8, 0x14400, URZ ;  /* 0x0001440008087890 */ /* 0x000fe4000fffe0ff */
[----:B------:R-:W-:Y:S01]  /*1da0*/  UIADD3.X UR5, UPT, UPT, URZ, UR27, URZ, UP0, !UPT ;  /* 0x0000001bff057290 */ /* 0x000fe200087fe4ff */
[----:B------:R-:W-:Y:S01]  /*1db0*/  UMOV UR18, 0x0 ;  /* 0x0000000000127882 */ /* 0x000fe20000000000 */
[----:B------:R-:W-:Y:S01]  /*1dc0*/  UMOV UR19, 0x10000000 ;  /* 0x1000000000137882 */ /* 0x000fe20000000000 */
[----:B------:R-:W-:Y:S01]  /*1dd0*/  UMOV UR10, UR34 ;  /* 0x00000022000a7c82 */ /* 0x000fe20008000000 */
[----:B------:R-:W-:Y:S01]  /*1de0*/  UMOV UR12, UR36 ;  /* 0x00000024000c7c82 */ /* 0x000fe20008000000 */
[----:B------:R-:W-:Y:S01]  /*1df0*/  UMOV UR9, UR33 ;  /* 0x0000002100097c82 */ /* 0x000fe20008000000 */
[----:B------:R1:W-:Y:S03]  /*1e00*/  UTMALDG.3D.MULTICAST.2CTA [UR32], [UR14], UR7, desc[UR18] ;  /* 0x000012200e0073b4 */ /* 0x0003e60008211807 */
[----:B------:R2:W-:Y:S01]  /*1e10*/  UTMALDG.3D.2CTA [UR8], [UR4], desc[UR18] ;  /* 0x00001208040075b4 */ /* 0x0005e20008211000 */
[----:B-1----:R-:W-:Y:S01]  /*1e20*/  UIADD3 UR34, UPT, UPT, UR34, 0x80, URZ ;  /* 0x0000008022227890 */ /* 0x002fe2000fffe0ff */
[----:B------:R-:W-:Y:S01]  /*1e30*/  UMOV UR7, UR29 ;  /* 0x0000001d00077c82 */ /* 0x000fe20008000000 */
[----:B--2---:R-:W-:Y:S01]  /*1e40*/  UMOV UR4, UR6 ;  /* 0x0000000600047c82 */ /* 0x004fe20008000000 */
[----:B------:R-:W-:Y:S09]  /*1e50*/  BRA.U UP2, `(.L_x_31) ;  /* 0xfffffffd02487547 */ /* 0x000ff2000b83ffff */
.L_x_25:
[----:B------:R-:W-:Y:S01]  /*1e60*/  ULEA UR4, UR6, UR13, 0x3 ;  /* 0x0000000d06047291 */ /* 0x000fe2000f8e18ff */
[----:B-1-3--:R-:W-:Y:S01]  /*1e70*/  SHF.L.U32 R0, R12, 0x1f, RZ ;  /* 0x0000001f0c007819 */ /* 0x00afe200000006ff */
[----:B------:R-:W-:Y:S01]  /*1e80*/  @!P1 SYNCS.ARRIVE.TRANS64.A1T0 RZ, [UR13+0x58], RZ ;  /* 0x000058ffffff99a7 */ /* 0x000fe2000810000d */
[----:B------:R-:W-:-:S06]  /*1e90*/  UISETP.GT.AND UP0, UPT, UR42, UR41, UPT ;  /* 0x000000292a00728c */ /* 0x000fcc000bf04270 */
[----:B--2-4-:R1:W2:Y:S03]  /*1ea0*/  SYNCS.PHASECHK.TRANS64.TRYWAIT P0, [UR4+0x20], R0 ;  /* 0x00002000ff0075a7 */ /* 0x0142a60008001104 */
[----:B------:R-:W-:Y:S05]  /*1eb0*/  BRA.U !UP0, `(.L_x_32) ;  /* 0x0000000108c07547 */ /* 0x000fea000b800000 */
[----:B------:R-:W-:Y:S01]  /*1ec0*/  UIADD3 UR25, UPT, UPT, UR48, UR7, URZ ;  /* 0x0000000730197290 */ /* 0x000fe2000fffe0ff */
[----:B------:R-:W-:-:S11]  /*1ed0*/  UMOV UR4, UR6 ;  /* 0x0000000600047c82 */ /* 0x000fd60008000000 */
.L_x_38:
[----:B------:R-:W-:Y:S01]  /*1ee0*/  ULEA UR17, UR4, UR13, 0x3 ;  /* 0x0000000d04117291 */ /* 0x000fe2000f8e18ff */
[----:B--2---:R-:W-:Y:S01]  /*1ef0*/  @P3 MOV R2, 0xa000 ;  /* 0x0000a00000023802 */ /* 0x004fe20000000f00 */
[----:B--2-4-:R-:W-:Y:S10]  /*1f00*/  @P0 BRA `(.L_x_33) ;  /* 0x00000000000c0947 */ /* 0x014ff40003800000 */
[----:B------:R-:W-:-:S04]  /*1f10*/  SHF.L.U32 R3, R12, 0x1f, RZ ;  /* 0x0000001f0c037819 */ /* 0x000fc800000006ff */
[----:B------:R-:W2:Y:S02]  /*1f20*/  SYNCS.PHASECHK.TRANS64.TRYWAIT P0, [UR17+0x20], R3 ;  /* 0x00002003ff0075a7 */ /* 0x000ea40008001111 */
[----:B--2---:R-:W-:Y:S05]  /*1f30*/  @!P0 BRA `(.L_x_34) ;  /* 0x0000005400fc8947 */ /* 0x004fea0003800000 */
.L_x_33:
[----:B------:R2:W-:Y:S01]  /*1f40*/  @P3 SYNCS.ARRIVE.TRANS64 RZ, [UR17], R2 ;  /* 0x00000002ffff39a7 */ /* 0x0005e20008000011 */
[----:B------:R-:W-:-:S04]  /*1f50*/  ULOP3.LUT UR5, UR21, 0x2, URZ, 0xfc, !UPT ;  /* 0x0000000215057892 */ /* 0x000fc8000f8efcff */
[----:B------:R-:W-:-:S09]  /*1f60*/  UISETP.NE.AND UP0, UPT, UR5, 0x2, UPT ;  /* 0x000000020500788c */ /* 0x000fd2000bf05270 */
[----:B------:R-:W-:Y:S05]  /*1f70*/  BRA.U UP0, `(.L_x_35) ;  /* 0x0000000100047547 */ /* 0x000fea000b800000 */
[----:B------:R-:W-:Y:S05]  /*1f80*/  BPT.TRAP 0x1 ;  /* 0x000000040000795c */ /* 0x000fea0000300000 */
.L_x_35:
[----:B------:R-:W-:Y:S04]  /*1f90*/  BSSY.RECONVERGENT B0, `(.L_x_36) ;  /* 0x0000003000007945 */ /* 0x000fe80003800200 */
[----:B------:R-:W-:Y:S05]  /*1fa0*/  @!P2 BRA `(.L_x_37) ;  /* 0x000000000004a947 */ /* 0x000fea0003800000 */
[----:B------:R-:W-:Y:S05]  /*1fb0*/  BPT.TRAP 0x1 ;  /* 0x000000040000795c */ /* 0x000fea0000300000 */
.L_x_37:
[----:B------:R-:W-:Y:S05]  /*1fc0*/  BSYNC.RECONVERGENT B0 ;  /* 0x0000000000007941 */ /* 0x000fea0003800200 */
.L_x_36:
[----:B------:R-:W-:Y:S02]  /*1fd0*/  UIADD3 UR5, UPT, UPT, UR4, 0x1, URZ ;  /* 0x0000000104057890 */ /* 0x000fe4000fffe0ff */
[----:B------:R-:W-:Y:S02]  /*1fe0*/  UIADD3 UR14, UP1, UPT, UR26, 0x80, URZ ;  /* 0x000000801a0e7890 */ /* 0x000fe4000ff3e0ff */
[----:B------:R-:W-:Y:S02]  /*1ff0*/  UISETP.NE.AND UP0, UPT, UR5, 0x4, UPT ;  /* 0x000000040500788c */ /* 0x000fe4000bf05270 */
[----:B------:R-:W-:Y:S02]  /*2000*/  ULEA UR16, UR4, UR30, 0xe ;  /* 0x0000001e04107291 */ /* 0x000fe4000f8e70ff */
[----:B------:R-:W-:Y:S02]  /*2010*/  USEL UR8, URZ, 0x1, UP0 ;  /* 0x00000001ff087887 */ /* 0x000fe40008000000 */
[----:B------:R-:W-:-:S02]  /*2020*/  USEL UR6, UR5, URZ, UP0 ;  /* 0x000000ff05067287 */ /* 0x000fc40008000000 */
[----:B------:R-:W-:Y:S02]  /*2030*/  UIADD3 UR22, UP0, UPT, UR26, 0x180, URZ ;  /* 0x000001801a167890 */ /* 0x000fe4000ff1e0ff */
[----:B------:R-:W-:Y:S01]  /*2040*/  LOP3.LUT R12, R12, UR8, RZ, 0x3c, !PT ;  /* 0x000000080c0c7c12 */ /* 0x000fe2000f8e3cff */
[----:B------:R-:W-:Y:S02]  /*2050*/  ULEA UR8, UR4, UR13, 0xc ;  /* 0x0000000d04087291 */ /* 0x000fe4000f8e60ff */
[----:B------:R-:W-:Y:S01]  /*2060*/  ULEA UR5, UR6, UR13, 0x3 ;  /* 0x0000000d06057291 */ /* 0x000fe2000f8e18ff */
[----:B-1----:R-:W-:Y:S01]  /*2070*/  SHF.L.U32 R0, R12, 0x1f, RZ ;  /* 0x0000001f0c007819 */ /* 0x002fe200000006ff */
[----:B------:R-:W-:Y:S02]  /*2080*/  USHF.L.U32 UR18, UR7, 0x7, URZ ;  /* 0x0000000707127899 */ /* 0x000fe400080006ff */
[----:B------:R-:W-:Y:S02]  /*2090*/  ULOP3.LUT UR17, UR17, 0xfefffff8, URZ, 0xc0, !UPT ;  /* 0xfefffff811117892 */ /* 0x000fe4000f8ec0ff */
[----:B------:R-:W-:-:S02]  /*20a0*/  UIADD3.X UR15, UPT, UPT, URZ, UR27, URZ, UP1, !UPT ;  /* 0x0000001bff0f7290 */ /* 0x000fc40008ffe4ff */
[----:B------:R-:W-:Y:S01]  /*20b0*/  UPRMT UR4, URZ, 0x5410, UR24 ;  /* 0x00005410ff047896 */ /* 0x000fe20008000018 */
[----:B------:R3:W4:Y:S01]  /*20c0*/  SYNCS.PHASECHK.TRANS64.TRYWAIT P0, [UR5+0x20], R0 ;  /* 0x00002000ff0075a7 */ /* 0x0007220008001105 */
[----:B------:R-:W-:Y:S02]  /*20d0*/  UIADD3 UR8, UPT, UPT, UR8, 0x14400, URZ ;  /* 0x0001440008087890 */ /* 0x000fe4000fffe0ff */
[----:B------:R-:W-:Y:S01]  /*20e0*/  UIADD3.X UR23, UPT, UPT, URZ, UR27, URZ, UP0, !UPT ;  /* 0x0000001bff177290 */ /* 0x000fe200087fe4ff */
[----:B------:R-:W-:Y:S01]  /*20f0*/  UMOV UR32, 0x0 ;  /* 0x0000000000207882 */ /* 0x000fe20000000000 */
[----:B------:R-:W-:Y:S01]  /*2100*/  UMOV UR33, 0x10000000 ;  /* 0x1000000000217882 */ /* 0x000fe20000000000 */
[----:B------:R-:W-:Y:S01]  /*2110*/  UMOV UR19, UR35 ;  /* 0x0000002300137c82 */ /* 0x000fe20008000000 */
[----:B------:R-:W-:Y:S01]  /*2120*/  UMOV UR20, UR36 ;  /* 0x0000002400147c82 */ /* 0x000fe20008000000 */
[----:B------:R-:W-:Y:S01]  /*2130*/  UMOV UR12, UR36 ;  /* 0x00000024000c7c82 */ /* 0x000fe20008000000 */
[----:B------:R-:W-:Y:S01]  /*2140*/  UMOV UR9, UR17 ;  /* 0x0000001100097c82 */ /* 0x000fe20008000000 */
[----:B------:R-:W-:Y:S01]  /*2150*/  UMOV UR10, UR18 ;  /* 0x00000012000a7c82 */ /* 0x000fe20008000000 */
[----:B------:R1:W-:Y:S01]  /*2160*/  UTMALDG.3D.MULTICAST.2CTA [UR16], [UR14], UR4, desc[UR32] ;  /* 0x000020100e0073b4 */ /* 0x0003e20008211804 */
[----:B------:R-:W-:-:S04]  /*2170*/  UIADD3 UR7, UPT, UPT, UR7, 0x1, URZ ;  /* 0x0000000107077890 */ /* 0x000fc8000fffe0ff */
[----:B------:R-:W-:Y:S01]  /*2180*/  UISETP.NE.AND UP0, UPT, UR7, UR25, UPT ;  /* 0x000000190700728c */ /* 0x000fe2000bf05270 */
[----:B------:R3:W-:Y:S01]  /*2190*/  UTMALDG.3D.2CTA [UR8], [UR22], desc[UR32] ;  /* 0x00002008160075b4 */ /* 0x0007e20008211000 */
[----:B-1----:R-:W-:-:S07]  /*21a0*/  UMOV UR4, UR6 ;  /* 0x0000000600047c82 */ /* 0x002fce0008000000 */
[----:B---3--:R-:W-:Y:S05]  /*21b0*/  BRA.U UP0, `(.L_x_38) ;  /* 0xfffffffd00487547 */ /* 0x008fea000b83ffff */
.L_x_32:
[C---:B------:R-:W-:Y:S01]  /*21c0*/  LEA R3, R11.reuse, UR13, 0x3 ;  /* 0x0000000d0b037c11 */ /* 0x040fe2000f8e18ff */
[----:B------:R-:W-:Y:S01]  /*21d0*/  NOP ;  /* 0x0000000000007918 */ /* 0x000fe20000000000 */
[----:B-1----:R-:W-:Y:S02]  /*21e0*/  SHF.L.U32 R0, R10, 0x1f, RZ ;  /* 0x0000001f0a007819 */ /* 0x002fe400000006ff */
[----:B------:R-:W-:Y:S02]  /*21f0*/  LEA R4, R11, UR13, 0x4 ;  /* 0x0000000d0b047c11 */ /* 0x000fe4000f8e20ff */
[----:B--2-4-:R-:W1:Y:S02]  /*2200*/  SYNCS.PHASECHK.TRANS64.TRYWAIT P0, [R3+URZ+0x60], R0 ;  /* 0x00006000030075a7 */ /* 0x014e6400080011ff */
[----:B-1----:R-:W-:Y:S05]  /*2210*/  @!P0 BRA `(.L_x_39) ;  /* 0x00000054005c8947 */ /* 0x002fea0003800000 */
.L_x_116:
[----:B------:R-:W2:Y:S01]  /*2220*/  LDS.128 R4, [R4+0xf0] ;  /* 0x0000f00004047984 */ /* 0x000ea20000000c00 */
[----:B------:R-:W-:Y:S01]  /*2230*/  UISETP.GE.AND UP0, UPT, UR40, 0x1, UPT ;  /* 0x000000012800788c */ /* 0x000fe2000bf06270 */
[----:B------:R-:W-:Y:S01]  /*2240*/  @!PT LDS RZ, [RZ] ;  /* 0x00000000fffff984 */ /* 0x000fe20000000800 */
[----:B------:R-:W-:Y:S01]  /*2250*/  @!PT LDS RZ, [RZ] ;  /* 0x00000000fffff984 */ /* 0x000fe20000000800 */
[----:B------:R-:W-:Y:S01]  /*2260*/  @!PT LDS RZ, [RZ] ;  /* 0x00000000fffff984 */ /* 0x000fe20000000800 */
[----:B------:R-:W-:Y:S01]  /*2270*/  @!PT LDS RZ, [RZ] ;  /* 0x00000000fffff984 */ /* 0x000fe20000000800 */
[----:B------:R3:W-:Y:S06]  /*2280*/  MEMBAR.ALL.CTA ;  /* 0x0000000000007992 */ /* 0x0007ec0000008000 */
[----:B---3--:R-:W3:Y:S01]  /*2290*/  FENCE.VIEW.ASYNC.S ;  /* 0x00000000000073c6 */ /* 0x008ee20000000000 */
[----:B--2---:R-:W-:-:S13]  /*22a0*/  LOP3.LUT P0, RZ, R6, 0x1, RZ, 0xc0, !PT ;  /* 0x0000000106ff7812 */ /* 0x004fda000780c0ff */
[----:B---3--:R-:W-:Y:S01]  /*22b0*/  VOTEU.ANY UP1, P0 ;  /* 0x0000000000ff7886 */ /* 0x008fe20000020100 */
[----:B------:R-:W-:-:S13]  /*22c0*/  PLOP3.LUT P0, PT, PT, PT, UP1, 0x80, 0x8 ;  /* 0x000000000008781c */ /* 0x000fda0003f0f018 */
[----:B-1----:R-:W-:Y:S02]  /*22d0*/  @P0 LOP3.LUT R0, R5, 0xffff, RZ, 0xc0, !PT ;  /* 0x0000ffff05000812 */ /* 0x002fe400078ec0ff */
[----:B------:R-:W-:Y:S02]  /*22e0*/  @P0 MOV R2, R4 ;  /* 0x0000000400020202 */ /* 0x000fe40000000f00 */
[----:B------:R-:W-:Y:S01]  /*22f0*/  @P0 R2UR UR5, R0 ;  /* 0x00000000000502ca */ /* 0x000fe200000e0000 */
[----:B------:R-:W-:Y:S01]  /*2300*/  VIADD R0, R3, 0x70 ;  /* 0x0000007003007836 */ /* 0x000fe20000000000 */
[----:B------:R-:W-:Y:S02]  /*2310*/  @P0 SHF.R.U32.HI R4, RZ, 0x10, R5 ;  /* 0x00000010ff040819 */ /* 0x000fe40000011605 */
[----:B------:R-:W-:Y:S02]  /*2320*/  @P0 R2UR UR7, R2 ;  /* 0x00000000020702ca */ /* 0x000fe400000e0000 */
[----:B------:R-:W-:-:S02]  /*2330*/  PRMT R0, RZ, 0x654, R0 ;  /* 0x00000654ff007816 */ /* 0x000fc40000000000 */
[----:B------:R-:W-:Y:S02]  /*2340*/  @P0 R2UR UR4, R4 ;  /* 0x00000000040402ca */ /* 0x000fe400000e0000 */
[----:B------:R1:W-:Y:S03]  /*2350*/  SYNCS.ARRIVE.TRANS64.RED.A1T0 RZ, [R0+URZ], RZ ;  /* 0x000000ff00ff79a7 */ /* 0x0003e600081004ff */
[----:B------:R-:W-:-:S04]  /*2360*/  @UP1 UMOV UR31, UR5 ;  /* 0x00000005001f1c82 */ /* 0x000fc80008000000 */
[----:B------:R-:W-:-:S04]  /*2370*/  @UP1 UMOV UR37, UR7 ;  /* 0x0000000700251c82 */ /* 0x000fc80008000000 */
[----:B------:R-:W-:Y:S01]  /*2380*/  @UP1 UMOV UR36, UR4 ;  /* 0x0000000400241c82 */ /* 0x000fe20008000000 */
[----:B------:R-:W-:Y:S05]  /*2390*/  BRA.U !UP0, `(.L_x_40) ;  /* 0x0000000108d47547 */ /* 0x000fea000b800000 */
[----:B------:R-:W2:Y:S01]  /*23a0*/  LDCU.128 UR16, c[0x0][0xb10] ;  /* 0x00016200ff1077ac */ /* 0x000ea20008000c00 */
[----:B------:R-:W3:Y:S01]  /*23b0*/  LDCU UR12, c[0x0][0xb20] ;  /* 0x00016400ff0c77ac */ /* 0x000ee20008000800 */
[----:B------:R-:W4:Y:S01]  /*23c0*/  LDCU UR20, c[0x0][0xb0c] ;  /* 0x00016180ff1477ac */ /* 0x000f220008000800 */
[----:B------:R-:W1:Y:S01]  /*23d0*/  LDCU.64 UR8, c[0x0][0xb28] ;  /* 0x00016500ff0877ac */ /* 0x000e620008000a00 */
[----:B------:R-:W-:Y:S02]  /*23e0*/  UISETP.NE.AND UP3, UPT, UR40, 0x1, UPT ;  /* 0x000000012800788c */ /* 0x000fe4000bf65270 */
[----:B--2---:R-:W-:Y:S02]  /*23f0*/  UIMAD.WIDE.U32 UR10, UR38, UR19, URZ ;  /* 0x00000013260a72a5 */ /* 0x004fe4000f8e00ff */
[----:B------:R-:W-:Y:S02]  /*2400*/  UIMAD.WIDE.U32 UR4, UR39, UR16, URZ ;  /* 0x00000010270472a5 */ /* 0x000fe4000f8e00ff */
[----:B------:R-:W-:-:S02]  /*2410*/  UISETP.NE.AND UP0, UPT, UR18, 0x1, UPT ;  /* 0x000000011200788c */ /* 0x000fc4000bf05270 */
[----:B------:R-:W-:Y:S01]  /*2420*/  UIMAD.WIDE.U32 UR22, UR31, UR19, URZ ;  /* 0x000000131f1672a5 */ /* 0x000fe2000f8e00ff */
[----:B------:R-:W-:Y:S02]  /*2430*/  UMOV UR10, UR11 ;  /* 0x0000000b000a7c82 */ /* 0x000fe40008000000 */
[----:B------:R-:W-:Y:S01]  /*2440*/  UMOV UR4, UR5 ;  /* 0x0000000500047c82 */ /* 0x000fe20008000000 */
[----:B---3--:R-:W-:Y:S02]  /*2450*/  USHF.R.U32.HI UR10, URZ, UR12, UR10 ;  /* 0x0000000cff0a7299 */ /* 0x008fe4000801160a */
[----:B----4-:R-:W-:Y:S02]  /*2460*/  UISETP.NE.AND UP2, UPT, UR20, 0x1, UPT ;  /* 0x000000011400788c */ /* 0x010fe4000bf45270 */
[----:B------:R-:W-:Y:S02]  /*2470*/  USHF.R.U32.HI UR4, URZ, UR17, UR4 ;  /* 0x00000011ff047299 */ /* 0x000fe40008011604 */
[----:B------:R-:W-:-:S02]  /*2480*/  USEL UR5, UR38, UR10, !UP0 ;  /* 0x0000000a26057287 */ /* 0x000fc4000c000000 */
[----:B------:R-:W-:Y:S02]  /*2490*/  USEL UR7, UR39, UR4, !UP2 ;  /* 0x0000000427077287 */ /* 0x000fe4000d000000 */
[----:B-1----:R-:W-:Y:S01]  /*24a0*/  UIMAD.WIDE.U32 UR10, UR5, UR8, URZ ;  /* 0x00000008050a72a5 */ /* 0x002fe2000f8e00ff */
[----:B------:R-:W-:Y:S01]  /*24b0*/  UMOV UR4, UR23 ;  /* 0x0000001700047c82 */ /* 0x000fe20008000000 */
[----:B------:R-:W-:Y:S02]  /*24c0*/  UIMAD.WIDE.U32 UR14, UR37, UR16, URZ ;  /* 0x00000010250e72a5 */ /* 0x000fe4000f8e00ff */
[----:B------:R-:W-:-:S03]  /*24d0*/  UIMAD.WIDE.U32 UR22, UR7, UR8, URZ ;  /* 0x00000008071672a5 */ /* 0x000fc6000f8e00ff */
[----:B------:R-:W-:Y:S01]  /*24e0*/  UMOV UR10, UR11 ;  /* 0x0000000b000a7c82 */ /* 0x000fe20008000000 */
[----:B------:R-:W-:Y:S02]  /*24f0*/  USHF.R.U32.HI UR4, URZ, UR12, UR4 ;  /* 0x0000000cff047299 */ /* 0x000fe40008011604 */
[----:B------:R-:W-:Y:S01]  /*2500*/  @UP3 USHF.R.U32.HI UR5, URZ, UR9, UR10 ;  /* 0x00000009ff053299 */ /* 0x000fe2000801160a */
[----:B------:R-:W-:Y:S01]  /*2510*/  UMOV UR14, UR15 ;  /* 0x0000000f000e7c82 */ /* 0x000fe20008000000 */
[----:B------:R-:W-:Y:S01]  /*2520*/  UMOV UR22, UR23 ;  /* 0x0000001700167c82 */ /* 0x000fe20008000000 */
[----:B------:R-:W-:Y:S02]  /*2530*/  USHF.R.U32.HI UR17, URZ, UR17, UR14 ;  /* 0x00000011ff117299 */ /* 0x000fe4000801160e */
[----:B------:R-:W-:Y:S02]  /*2540*/  USEL UR4, UR31, UR4, !UP0 ;  /* 0x000000041f047287 */ /* 0x000fe4000c000000 */
[----:B------:R-:W-:-:S02]  /*2550*/  @UP3 USHF.R.U32.HI UR7, URZ, UR9, UR22 ;  /* 0x00000009ff073299 */ /* 0x000fc40008011616 */
[----:B------:R-:W-:Y:S02]  /*2560*/  UIMAD UR10, UR40, UR5, URZ ;  /* 0x00000005280a72a4 */ /* 0x000fe4000f8e02ff */
[----:B------:R-:W-:Y:S02]  /*2570*/  USEL UR5, UR37, UR17, !UP2 ;  /* 0x0000001125057287 */ /* 0x000fe4000d000000 */
[----:B------:R-:W-:Y:S02]  /*2580*/  UIMAD UR12, UR40, UR7, URZ ;  /* 0x00000007280c72a4 */ /* 0x000fe4000f8e02ff */
[----:B------:R-:W-:Y:S02]  /*2590*/  UISETP.GE.AND UP0, UPT, UR4, UR10, UPT ;  /* 0x0000000a0400728c */ /* 0x000fe4000bf06270 */
[----:B------:R-:W-:Y:S02]  /*25a0*/  UIMAD.WIDE.U32 UR10, UR4, UR8, URZ ;  /* 0x00000008040a72a5 */ /* 0x000fe4000f8e00ff */
[----:B------:R-:W-:-:S02]  /*25b0*/  UISETP.GE.OR UP0, UPT, UR5, UR12, UP0 ;  /* 0x0000000c0500728c */ /* 0x000fc40008706670 */
[----:B------:R-:W-:Y:S02]  /*25c0*/  UIMAD.WIDE.U32 UR14, UR5, UR8, URZ ;  /* 0x00000008050e72a5 */ /* 0x000fe4000f8e00ff */
[----:B------:R-:W-:Y:S01]  /*25d0*/  UIADD3 UR12, UPT, UPT, -UR5, URZ, URZ ;  /* 0x000000ff050c7290 */ /* 0x000fe2000fffe1ff */
[----:B------:R-:W-:Y:S01]  /*25e0*/  UMOV UR10, UR11 ;  /* 0x0000000b000a7c82 */ /* 0x000fe20008000000 */
[----:B------:R-:W-:Y:S02]  /*25f0*/  UIADD3 UR11, UPT, UPT, -UR4, URZ, URZ ;  /* 0x000000ff040b7290 */ /* 0x000fe4000fffe1ff */
[----:B------:R-:W-:-:S03]  /*2600*/  USHF.R.U32.HI UR10, URZ, UR9, UR10 ;  /* 0x00000009ff0a7299 */ /* 0x000fc6000801160a */
[----:B------:R-:W-:Y:S01]  /*2610*/  @!UP0 UMOV UR8, UR15 ;  /* 0x0000000f00088c82 */ /* 0x000fe20008000000 */
[----:B------:R-:W-:Y:S02]  /*2620*/  UIMAD UR11, UR18, UR11, UR31 ;  /* 0x0000000b120b72a4 */ /* 0x000fe4000f8e021f */
[----:B------:R-:W-:Y:S02]  /*2630*/  USEL UR10, UR4, UR10, !UP3 ;  /* 0x0000000a040a7287 */ /* 0x000fe4000d800000 */
[----:B------:R-:W-:Y:S02]  /*2640*/  @!UP0 USHF.R.U32.HI UR8, URZ, UR9, UR8 ;  /* 0x00000009ff088299 */ /* 0x000fe40008011608 */
[----:B------:R-:W-:Y:S02]  /*2650*/  UIADD3 UR9, UPT, UPT, -UR10, URZ, URZ ;  /* 0x000000ff0a097290 */ /* 0x000fe4000fffe1ff */
[----:B------:R-:W-:Y:S02]  /*2660*/  @!UP0 USEL UR8, UR5, UR8, !UP3 ;  /* 0x0000000805088287 */ /* 0x000fe4000d800000 */
[----:B------:R-:W-:-:S02]  /*2670*/  UIMAD UR9, UR40, UR9, UR4 ;  /* 0x00000009280972a4 */ /* 0x000fc4000f8e0204 */
[----:B------:R-:W-:Y:S02]  /*2680*/  @!UP0 UIADD3 UR10, UPT, UPT, UR10, -UR8, URZ ;  /* 0x800000080a0a8290 */ /* 0x000fe4000fffe0ff */
[----:B------:R-:W-:Y:S02]  /*2690*/  @!UP0 UIMAD UR8, UR9, UR7, UR8 ;  /* 0x00000007090882a4 */ /* 0x000fe4000f8e0208 */
[----:B------:R-:W-:Y:S02]  /*26a0*/  @!UP0 UIMAD UR4, UR40, UR10, UR5 ;  /* 0x0000000a280482a4 */ /* 0x000fe4000f8e0205 */
[----:B------:R-:W-:Y:S02]  /*26b0*/  UIMAD UR7, UR20, UR12, UR37 ;  /* 0x0000000c140772a4 */ /* 0x000fe4000f8e0225 */
[----:B------:R-:W-:Y:S01]  /*26c0*/  UIMAD UR31, UR4, UR18, UR11 ;  /* 0x00000012041f72a4 */ /* 0x000fe2000f8e020b */
[----:B------:R-:W-:Y:S02]  /*26d0*/  @!UP0 UMOV UR5, UR8 ;  /* 0x0000000800058c82 */ /* 0x000fe40008000000 */
[----:B------:R-:W-:-:S12]  /*26e0*/  UIMAD UR37, UR5, UR20, UR7 ;  /* 0x00000014052572a4 */ /* 0x000fd8000f8e0207 */
.L_x_40:
[----:B------:R-:W2:Y:S02]  /*26f0*/  LDCU UR4, c[0x0][0xb30] ;  /* 0x00016600ff0477ac */ /* 0x000ea40008000800 */
[----:B--2---:R-:W-:-:S09]  /*2700*/  UISETP.NE.AND UP0, UPT, UR4, 0x1, UPT ;  /* 0x000000010400788c */ /* 0x004fd2000bf05270 */
[----:B------:R-:W-:Y:S05]  /*2710*/  BRA.U UP0, `(.L_x_41) ;  /* 0x0000000100447547 */ /* 0x000fea000b800000 */
[----:B------:R-:W2:Y:S01]  /*2720*/  LDCU.128 UR16, c[0x0][0xb10] ;  /* 0x00016200ff1077ac */ /* 0x000ea20008000c00 */
[----:B------:R-:W3:Y:S01]  /*2730*/  LDCU UR10, c[0x0][0xb0c] ;  /* 0x00016180ff0a77ac */ /* 0x000ee20008000800 */
[----:B------:R-:W4:Y:S01]  /*2740*/  LDCU UR7, c[0x0][0xb20] ;  /* 0x00016400ff0777ac */ /* 0x000f220008000800 */
[----:B--2---:R-:W-:Y:S02]  /*2750*/  UIMAD.WIDE.U32 UR8, UR37, UR16, URZ ;  /* 0x00000010250872a5 */ /* 0x004fe4000f8e00ff */
[----:B------:R-:W-:Y:S02]  /*2760*/  UIMAD.WIDE.U32 UR4, UR31, UR19, URZ ;  /* 0x000000131f0472a5 */ /* 0x000fe4000f8e00ff */
[----:B---3--:R-:W-:Y:S02]  /*2770*/  UISETP.NE.AND UP2, UPT, UR10, 0x1, UPT ;  /* 0x000000010a00788c */ /* 0x008fe4000bf45270 */
[----:B------:R-:W-:Y:S01]  /*2780*/  UISETP.NE.AND UP0, UPT, UR18, 0x1, UPT ;  /* 0x000000011200788c */ /* 0x000fe2000bf05270 */
[----:B------:R-:W-:-:S02]  /*2790*/  UMOV UR8, UR9 ;  /* 0x0000000900087c82 */ /* 0x000fc40008000000 */
[----:B------:R-:W-:Y:S01]  /*27a0*/  UMOV UR4, UR5 ;  /* 0x0000000500047c82 */ /* 0x000fe20008000000 */
[----:B------:R-:W-:Y:S02]  /*27b0*/  USHF.R.U32.HI UR17, URZ, UR17, UR8 ;  /* 0x00000011ff117299 */ /* 0x000fe40008011608 */
[----:B----4-:R-:W-:Y:S02]  /*27c0*/  USHF.R.U32.HI UR4, URZ, UR7, UR4 ;  /* 0x00000007ff047299 */ /* 0x010fe40008011604 */
[----:B------:R-:W-:Y:S02]  /*27d0*/  USEL UR5, UR37, UR17, !UP2 ;  /* 0x0000001125057287 */ /* 0x000fe4000d000000 */
[----:B------:R-:W-:-:S04]  /*27e0*/  USEL UR4, UR31, UR4, !UP0 ;  /* 0x000000041f047287 */ /* 0x000fc8000c000000 */
[----:B------:R-:W-:Y:S02]  /*27f0*/  UIADD3 UR7, UPT, UPT, UR5, -UR4, URZ ;  /* 0x8000000405077290 */ /* 0x000fe4000fffe0ff */
[----:B------:R-:W-:Y:S02]  /*2800*/  UIADD3 UR4, UPT, UPT, -UR5, UR4, URZ ;  /* 0x0000000405047290 */ /* 0x000fe4000fffe1ff */
[----:B------:R-:W-:Y:S02]  /*2810*/  UIMAD UR31, UR7, UR18, UR31 ;  /* 0x00000012071f72a4 */ /* 0x000fe4000f8e021f */
[----:B------:R-:W-:-:S12]  /*2820*/  UIMAD UR37, UR4, UR10, UR37 ;  /* 0x0000000a042572a4 */ /* 0x000fd8000f8e0225 */
.L_x_41:
[----:B------:R-:W-:Y:S01]  /*2830*/  VIADD R11, R11, 0x1 ;  /* 0x000000010b0b7836 */ /* 0x000fe20000000000 */
[----:B------:R-:W-:Y:S01]  /*2840*/  PLOP3.LUT P1, PT, PT, PT, PT, 0x80, 0x8 ;  /* 0x000000000008781c */ /* 0x000fe20003f2f070 */
[----:B------:R-:W-:Y:S02]  /*2850*/  UIADD3 UR46, UPT, UPT, UR37, UR58, URZ ;  /* 0x0000003a252e7290 */ /* 0x000fe4000fffe0ff */
[----:B------:R-:W-:Y:S01]  /*2860*/  UIADD3 UR45, UPT, UPT, UR31, UR55, URZ ;  /* 0x000000371f2d7290 */ /* 0x000fe2000fffe0ff */
[----:B------:R-:W-:-:S04]  /*2870*/  ISETP.NE.AND P0, PT, R11, 0x2, PT ;  /* 0x000000020b00780c */ /* 0x000fc80003f05270 */
[----:B-1----:R-:W-:Y:S02]  /*2880*/  SEL R0, RZ, 0x1, P0 ;  /* 0x00000001ff007807 */ /* 0x002fe40000000000 */
[----:B------:R-:W-:Y:S02]  /*2890*/  SEL R11, R11, RZ, P0 ;  /* 0x000000ff0b0b7207 */ /* 0x000fe40000000000 */
[----:B------:R-:W-:Y:S01]  /*28a0*/  LOP3.LUT R10, R10, R0, RZ, 0x3c, !PT ;  /* 0x000000000a0a7212 */ /* 0x000fe200078e3cff */
[----:B------:R-:W-:Y:S06]  /*28b0*/  BRA.U UP1, `(.L_x_42) ;  /* 0xfffffff101447547 */ /* 0x000fec000b83ffff */
[----:B------:R-:W-:Y:S01]  /*28c0*/  UIADD3 UR13, UPT, UPT, UR13, 0x20, URZ ;  /* 0x000000200d0d7890 */ /* 0x000fe2000fffe0ff */
[----:B------:R-:W-:-:S03]  /*28d0*/  SHF.L.U32 R2, R12, 0x1f, RZ ;  /* 0x0000001f0c027819 */ /* 0x000fc600000006ff */
[----:B------:R-:W-:-:S09]  /*28e0*/  ULEA UR4, UR6, UR13, 0x3 ;  /* 0x0000000d06047291 */ /* 0x000fd2000f8e18ff */
[----:B------:R-:W1:Y:S02]  /*28f0*/  SYNCS.PHASECHK.TRANS64.TRYWAIT P0, [UR4], R2 ;  /* 0x00000002ff0075a7 */ /* 0x000e640008001104 */
[----:B-1----:R-:W-:Y:S05]  /*2900*/  @!P0 BRA `(.L_x_43) ;  /* 0x0000004c00b48947 */ /* 0x002fea0003800000 */
.L_x_118:
[----:B------:R-:W-:-:S04]  /*2910*/  UIADD3 UR4, UPT, UPT, UR6, 0x1, URZ ;  /* 0x0000000106047890 */ /* 0x000fc8000fffe0ff */
[----:B------:R-:W-:-:S04]  /*2920*/  UISETP.NE.AND UP0, UPT, UR4, 0x4, UPT ;  /* 0x000000040400788c */ /* 0x000fc8000bf05270 */
[----:B------:R-:W-:Y:S02]  /*2930*/  USEL UR6, URZ, 0x1, UP0 ;  /* 0x00000001ff067887 */ /* 0x000fe40008000000 */
[----:B------:R-:W-:-:S04]  /*2940*/  USEL UR4, UR4, URZ, UP0 ;  /* 0x000000ff04047287 */ /* 0x000fc80008000000 */
[----:B------:R-:W-:Y:S01]  /*2950*/  ULEA UR5, UR4, UR13, 0x3 ;  /* 0x0000000d04057291 */ /* 0x000fe2000f8e18ff */
[----:B-1----:R-:W-:-:S04]  /*2960*/  LOP3.LUT R2, R12, UR6, RZ, 0x3c, !PT ;  /* 0x000000060c027c12 */ /* 0x002fc8000f8e3cff */
[----:B------:R-:W-:-:S04]  /*2970*/  SHF.L.U32 R3, R2, 0x1f, RZ ;  /* 0x0000001f02037819 */ /* 0x000fc800000006ff */
[----:B------:R-:W1:Y:S02]  /*2980*/  SYNCS.PHASECHK.TRANS64.TRYWAIT P0, [UR5], R3 ;  /* 0x00000003ff0075a7 */ /* 0x000e640008001105 */
[----:B-1----:R-:W-:Y:S05]  /*2990*/  @!P0 BRA `(.L_x_44) ;  /* 0x0000004c00a88947 */ /* 0x002fea0003800000 */
.L_x_120:
[----:B------:R-:W-:-:S04]  /*29a0*/  UIADD3 UR4, UPT, UPT, UR4, 0x1, URZ ;  /* 0x0000000104047890 */ /* 0x000fc8000fffe0ff */
[----:B------:R-:W-:-:S04]  /*29b0*/  UISETP.NE.AND UP0, UPT, UR4, 0x4, UPT ;  /* 0x000000040400788c */ /* 0x000fc8000bf05270 */
[----:B------:R-:W-:Y:S02]  /*29c0*/  USEL UR6, URZ, 0x1, UP0 ;  /* 0x00000001ff067887 */ /* 0x000fe40008000000 */
[----:B------:R-:W-:-:S04]  /*29d0*/  USEL UR4, UR4, URZ, UP0 ;  /* 0x000000ff04047287 */ /* 0x000fc80008000000 */
[----:B------:R-:W-:Y:S01]  /*29e0*/  ULEA UR5, UR4, UR13, 0x3 ;  /* 0x0000000d04057291 */ /* 0x000fe2000f8e18ff */
[----:B------:R-:W-:-:S04]  /*29f0*/  LOP3.LUT R2, R2, UR6, RZ, 0x3c, !PT ;  /* 0x0000000602027c12 */ /* 0x000fc8000f8e3cff */
[----:B-1----:R-:W-:-:S04]  /*2a00*/  SHF.L.U32 R3, R2, 0x1f, RZ ;  /* 0x0000001f02037819 */ /* 0x002fc800000006ff */
[----:B------:R-:W1:Y:S02]  /*2a10*/  SYNCS.PHASECHK.TRANS64.TRYWAIT P0, [UR5], R3 ;  /* 0x00000003ff0075a7 */ /* 0x000e640008001105 */
[----:B-1----:R-:W-:Y:S05]  /*2a20*/  @!P0 BRA `(.L_x_45) ;  /* 0x0000004c009c8947 */ /* 0x002fea0003800000 */
.L_x_122:
[----:B------:R-:W-:-:S04]  /*2a30*/  UIADD3 UR4, UPT, UPT, UR4, 0x1, URZ ;  /* 0x0000000104047890 */ /* 0x000fc8000fffe0ff */
[----:B------:R-:W-:-:S04]  /*2a40*/  UISETP.NE.AND UP0, UPT, UR4, 0x4, UPT ;  /* 0x000000040400788c */ /* 0x000fc8000bf05270 */
[----:B------:R-:W-:Y:S02]  /*2a50*/  USEL UR5, URZ, 0x1, UP0 ;  /* 0x00000001ff057887 */ /* 0x000fe40008000000 */
[----:B------:R-:W-:-:S04]  /*2a60*/  USEL UR4, UR4, URZ, UP0 ;  /* 0x000000ff04047287 */ /* 0x000fc80008000000 */
[----:B------:R-:W-:Y:S01]  /*2a70*/  ULEA UR4, UR4, UR13, 0x3 ;  /* 0x0000000d04047291 */ /* 0x000fe2000f8e18ff */
[----:B------:R-:W-:-:S04]  /*2a80*/  LOP3.LUT R2, R2, UR5, RZ, 0x3c, !PT ;  /* 0x0000000502027c12 */ /* 0x000fc8000f8e3cff */
[----:B------:R-:W-:Y:S01]  /*2a90*/  SHF.L.U32 R2, R2, 0x1f, RZ ;  /* 0x0000001f02027819 */ /* 0x000fe200000006ff */
[----:B-1----:R-:W-:-:S07]  /*2aa0*/  IMAD.U32 R0, RZ, RZ, UR4 ;  /* 0x00000004ff007e24 */ /* 0x002fce000f8e00ff */
.L_x_46:
[----:B-1----:R1:W2:Y:S02]  /*2ab0*/  SYNCS.PHASECHK.TRANS64.TRYWAIT P0, [R0+URZ], R2 ;  /* 0x00000002000075a7 */ /* 0x0022a400080011ff */
[----:B--2---:R-:W-:Y:S05]  /*2ac0*/  @!P0 NANOSLEEP.SYNCS 0x989680 ;  /* 0x009896800000895d */ /* 0x004fea0003900000 */
[----:B------:R-:W2:Y:S02]  /*2ad0*/  @!P0 SYNCS.PHASECHK.TRANS64 P0, [R0+URZ], R2 ;  /* 0x00000002000085a7 */ /* 0x000ea400080010ff */
[----:B--2---:R-:W-:Y:S05]  /*2ae0*/  @P0 EXIT ;  /* 0x000000000000094d */ /* 0x004fea0003800000 */
[----:B------:R-:W-:Y:S05]  /*2af0*/  BRA `(.L_x_46) ;  /* 0xfffffffc00ec7947 */ /* 0x000fea000383ffff */
.L_x_22:
[----:B------:R-:W1:Y:S02]  /*2b00*/  S2UR UR4, SR_CgaCtaId ;  /* 0x00000000000479c3 */ /* 0x000e640000008800 */
[----:B-1----:R-:W-:-:S04]  /*2b10*/  UISETP.NE.AND UP0, UPT, UR4, URZ, UPT ;  /* 0x000000ff0400728c */ /* 0x002fc8000bf05270 */
[----:B------:R-:W-:-:S09]  /*2b20*/  UISETP.NE.OR UP0, UPT, UR13, 0x1, UP0 ;  /* 0x000000010d00788c */ /* 0x000fd20008705670 */
[----:B------:R-:W-:Y:S05]  /*2b30*/  BRA.U UP0, `(.L_x_47) ;  /* 0x00000005004c7547 */ /* 0x000fea000b800000 */
[----:B------:R-:W1:Y:S01]  /*2b40*/  S2UR UR5, SR_CgaCtaId ;  /* 0x00000000000579c3 */ /* 0x000e620000008800 */
[----:B------:R-:W-:Y:S01]  /*2b50*/  UMOV UR4, 0x400 ;  /* 0x0000040000047882 */ /* 0x000fe20000000000 */
[----:B------:R-:W-:Y:S01]  /*2b60*/  ISETP.GE.U32.AND P2, PT, R0, 0x4, PT ;  /* 0x000000040000780c */ /* 0x000fe20003f46070 */
[----:B------:R-:W-:Y:S01]  /*2b70*/  IMAD.MOV.U32 R12, RZ, RZ, 0x1 ;  /* 0x00000001ff0c7424 */ /* 0x000fe200078e00ff */
[----:B------:R-:W-:Y:S02]  /*2b80*/  CS2R R10, SRZ ;  /* 0x00000000000a7805 */ /* 0x000fe4000001ff00 */
[----:B------:R-:W-:Y:S01]  /*2b90*/  CS2R R8, SRZ ;  /* 0x0000000000087805 */ /* 0x000fe2000001ff00 */
[----:B-1----:R-:W-:-:S03]  /*2ba0*/  ULEA UR6, UR5, UR4, 0x18 ;  /* 0x0000000405067291 */ /* 0x002fc6000f8ec0ff */
[----:B------:R-:W-:-:S09]  /*2bb0*/  UMOV UR5, URZ ;  /* 0x000000ff00057c82 */ /* 0x000fd20008000000 */
.L_x_51:
[----:B------:R-:W-:Y:S02]  /*2bc0*/  LEA R2, R8, UR6, 0x3 ;  /* 0x0000000608027c11 */ /* 0x000fe4000f8e18ff */
[----:B------:R-:W-:-:S03]  /*2bd0*/  SHF.L.U32 R4, R9, 0x1f, RZ ;  /* 0x0000001f09047819 */ /* 0x000fc600000006ff */
[----:B------:R-:W-:Y:S01]  /*2be0*/  VIADD R5, R2, 0xd0 ;  /* 0x000000d002057836 */ /* 0x000fe20000000000 */
[----:B------:R-:W1:Y:S02]  /*2bf0*/  SYNCS.PHASECHK.TRANS64.TRYWAIT P0, [R2+URZ+0xc0], R4 ;  /* 0x0000c004020075a7 */ /* 0x000e6400080011ff */
[----:B-1----:R-:W-:Y:S05]  /*2c00*/  @!P0 BRA `(.L_x_48) ;  /* 0x0000004c003c8947 */ /* 0x002fea0003800000 */
.L_x_123:
[----:B------:R-:W-:Y:S01]  /*2c10*/  ULEA UR4, UR5, UR6, 0x3 ;  /* 0x0000000605047291 */ /* 0x000fe2000f8e18ff */
[----:B-1----:R-:W-:Y:S01]  /*2c20*/  PRMT R2, RZ, 0x654, R5 ;  /* 0x00000654ff027816 */ /* 0x002fe20000000005 */
[----:B------:R-:W-:Y:S01]  /*2c30*/  @!P2 IMAD.MOV.U32 R4, RZ, RZ, 0x10 ;  /* 0x00000010ff04a424 */ /* 0x000fe200078e00ff */
[----:B------:R-:W-:Y:S01]  /*2c40*/  SHF.L.U32 R5, R12, 0x1f, RZ ;  /* 0x0000001f0c057819 */ /* 0x000fe200000006ff */
[----:B------:R-:W-:Y:S01]  /*2c50*/  UIADD3 UR7, UPT, UPT, UR4, 0x60, URZ ;  /* 0x0000006004077890 */ /* 0x000fe2000fffe0ff */
[----:B------:R1:W-:Y:S05]  /*2c60*/  SYNCS.ARRIVE.TRANS64.RED.A1T0 RZ, [R2+URZ], RZ ;  /* 0x000000ff02ff79a7 */ /* 0x0003ea00081004ff */
[----:B------:R-:W-:Y:S01]  /*2c70*/  IMAD.U32 R6, RZ, RZ, UR7 ;  /* 0x00000007ff067e24 */ /* 0x000fe2000f8e00ff */
[----:B------:R-:W2:Y:S04]  /*2c80*/  SYNCS.PHASECHK.TRANS64.TRYWAIT P0, [UR4+0x70], R5 ;  /* 0x00007005ff0075a7 */ /* 0x000ea80008001104 */
[----:B------:R-:W-:Y:S01]  /*2c90*/  PRMT R6, R0, 0x654, R6 ;  /* 0x0000065400067816 */ /* 0x000fe20000000006 */
[----:B-12---:R-:W-:Y:S06]  /*2ca0*/  @!P0 BRA `(.L_x_49) ;  /* 0x0000004c00288947 */ /* 0x006fec0003800000 */
.L_x_125:
[----:B------:R-:W-:Y:S01]  /*2cb0*/  ULEA UR8, UR5, UR6, 0x4 ;  /* 0x0000000605087291 */ /* 0x000fe2000f8e20ff */
[----:B------:R-:W-:Y:S01]  /*2cc0*/  SEL R3, R6, R3, !P2 ;  /* 0x0000000306037207 */ /* 0x000fe20005000000 */
[----:B------:R-:W-:Y:S01]  /*2cd0*/  UIADD3 UR9, UPT, UPT, UR4, 0x60, URZ ;  /* 0x0000006004097890 */ /* 0x000fe2000fffe0ff */
[----:B-1----:R-:W-:Y:S01]  /*2ce0*/  LEA R2, R11, UR6, 0x3 ;  /* 0x000000060b027c11 */ /* 0x002fe2000f8e18ff */
[----:B------:R-:W-:Y:S01]  /*2cf0*/  UIADD3 UR8, UPT, UPT, UR8, 0xf0, URZ ;  /* 0x000000f008087890 */ /* 0x000fe2000fffe0ff */
[----:B------:R1:W-:Y:S01]  /*2d00*/  @!P2 SYNCS.ARRIVE.TRANS64.RED RZ, [R3+URZ], R4 ;  /* 0x0000000403ffa9a7 */ /* 0x0003e200080004ff */
[----:B------:R-:W-:Y:S01]  /*2d10*/  UIADD3 UR4, UPT, UPT, UR5, 0x1, URZ ;  /* 0x0000000105047890 */ /* 0x000fe2000fffe0ff */
[----:B------:R-:W-:-:S03]  /*2d20*/  VIADD R8, R8, 0x1 ;  /* 0x0000000108087836 */ /* 0x000fc60000000000 */
[----:B------:R-:W-:Y:S02]  /*2d30*/  UISETP.NE.AND UP0, UPT, UR4, 0x2, UPT ;  /* 0x000000020400788c */ /* 0x000fe4000bf05270 */
[----:B------:R-:W-:Y:S01]  /*2d40*/  ISETP.NE.AND P0, PT, R8, 0x2, PT ;  /* 0x000000020800780c */ /* 0x000fe20003f05270 */
[----:B------:R-:W-:Y:S06]  /*2d50*/  UGETNEXTWORKID.BROADCAST [UR8], [UR9] ;  /* 0x00000000080073ca */ /* 0x000fec0008000100 */
[----:B------:R-:W-:Y:S02]  /*2d60*/  USEL UR7, URZ, 0x1, UP0 ;  /* 0x00000001ff077887 */ /* 0x000fe40008000000 */
[----:B------:R-:W-:-:S04]  /*2d70*/  USEL UR5, UR4, URZ, UP0 ;  /* 0x000000ff04057287 */ /* 0x000fc80008000000 */
[----:B------:R-:W-:Y:S02]  /*2d80*/  LOP3.LUT R12, R12, UR7, RZ, 0x3c, !PT ;  /* 0x000000070c0c7c12 */ /* 0x000fe4000f8e3cff */
[----:B-1----:R-:W-:-:S04]  /*2d90*/  SHF.L.U32 R4, R10, 0x1f, RZ ;  /* 0x0000001f0a047819 */ /* 0x002fc800000006ff */
[----:B------:R-:W1:Y:S02]  /*2da0*/  SYNCS.PHASECHK.TRANS64.TRYWAIT P1, [R2+URZ+0x60], R4 ;  /* 0x00006004020075a7 */ /* 0x000e6400080211ff */
[----:B-1----:R-:W-:Y:S05]  /*2db0*/  @!P1 BRA `(.L_x_50) ;  /* 0x0000004800fc9947 */ /* 0x002fea0003800000 */
.L_x_126:
[C---:B-1----:R-:W-:Y:S01]  /*2dc0*/  LEA R4, R11.reuse, UR6, 0x4 ;  /* 0x000000060b047c11 */ /* 0x042fe2000f8e20ff */
[----:B------:R-:W-:Y:S01]  /*2dd0*/  VIADD R2, R2, 0x70 ;  /* 0x0000007002027836 */ /* 0x000fe20000000000 */
[----:B------:R-:W-:Y:S01]  /*2de0*/  SEL R8, R8, RZ, P0 ;  /* 0x000000ff08087207 */ /* 0x000fe20000000000 */
[----:B------:R-:W-:-:S03]  /*2df0*/  VIADD R11, R11, 0x1 ;  /* 0x000000010b0b7836 */ /* 0x000fc60000000000 */
[----:B------:R-:W1:Y:S01]  /*2e00*/  LDS.128 R4, [R4+0xf0] ;  /* 0x0000f00004047984 */ /* 0x000e620000000c00 */
[----:B------:R-:W-:Y:S02]  /*2e10*/  PRMT R2, RZ, 0x654, R2 ;  /* 0x00000654ff027816 */ /* 0x000fe40000000002 */
[C---:B------:R-:W-:Y:S01]  /*2e20*/  ISETP.NE.AND P1, PT, R11.reuse, 0x2, PT ;  /* 0x000000020b00780c */ /* 0x040fe20003f25270 */
[----:B------:R-:W-:Y:S01]  /*2e30*/  @!PT LDS RZ, [RZ] ;  /* 0x00000000fffff984 */ /* 0x000fe20000000800 */
[----:B------:R-:W-:Y:S01]  /*2e40*/  @!PT LDS RZ, [RZ] ;  /* 0x00000000fffff984 */ /* 0x000fe20000000800 */
[----:B------:R-:W-:Y:S01]  /*2e50*/  @!PT LDS RZ, [RZ] ;  /* 0x00000000fffff984 */ /* 0x000fe20000000800 */
[----:B------:R-:W-:Y:S01]  /*2e60*/  @!PT LDS RZ, [RZ] ;  /* 0x00000000fffff984 */ /* 0x000fe20000000800 */
[----:B------:R2:W-:Y:S06]  /*2e70*/  MEMBAR.ALL.CTA ;  /* 0x0000000000007992 */ /* 0x0005ec0000008000 */
[----:B--2---:R-:W2:Y:S01]  /*2e80*/  FENCE.VIEW.ASYNC.S ;  /* 0x00000000000073c6 */ /* 0x004ea20000000000 */
[----:B------:R-:W-:Y:S01]  /*2e90*/  SEL R11, R11, RZ, P1 ;  /* 0x000000ff0b0b7207 */ /* 0x000fe20000800000 */
[----:B--2---:R2:W-:Y:S01]  /*2ea0*/  SYNCS.ARRIVE.TRANS64.RED.A1T0 RZ, [R2+URZ], RZ ;  /* 0x000000ff02ff79a7 */ /* 0x0045e200081004ff */
[----:B-1----:R-:W-:-:S02]  /*2eb0*/  LOP3.LUT P3, RZ, R6, 0x1, RZ, 0xc0, !PT ;  /* 0x0000000106ff7812 */ /* 0x002fc4000786c0ff */
[----:B------:R-:W-:-:S04]  /*2ec0*/  SEL R4, RZ, 0x1, P1 ;  /* 0x00000001ff047807 */ /* 0x000fc80000800000 */
[----:B------:R-:W-:Y:S02]  /*2ed0*/  LOP3.LUT R10, R10, R4, RZ, 0x3c, !PT ;  /* 0x000000040a0a7212 */ /* 0x000fe400078e3cff */
[----:B--2---:R-:W-:-:S04]  /*2ee0*/  SEL R2, RZ, 0x1, P0 ;  /* 0x00000001ff027807 */ /* 0x004fc80000000000 */
[----:B------:R-:W-:Y:S01]  /*2ef0*/  LOP3.LUT R9, R9, R2, RZ, 0x3c, !PT ;  /* 0x0000000209097212 */ /* 0x000fe200078e3cff */
[----:B------:R-:W-:Y:S06]  /*2f00*/  @P3 BRA `(.L_x_51) ;  /* 0xfffffffc002c3947 */ /* 0x000fec000383ffff */
[----:B------:R-:W-:Y:S01]  /*2f10*/  ULEA UR4, UR5, UR6, 0x3 ;  /* 0x0000000605047291 */ /* 0x000fe2000f8e18ff */
[----:B------:R-:W-:-:S08]  /*2f20*/  SHF.L.U32 R2, R12, 0x1f, RZ ;  /* 0x0000001f0c027819 */ /* 0x000fd000000006ff */
[----:B------:R-:W1:Y:S02]  /*2f30*/  SYNCS.PHASECHK.TRANS64 P0, [UR4+0x70], R2 ;  /* 0x00007002ff0075a7 */ /* 0x000e640008001004 */
[----:B-1----:R-:W-:Y:S05]  /*2f40*/  @P0 BRA `(.L_x_52) ;  /* 0x0000000000080947 */ /* 0x002fea0003800000 */
[----:B------:R-:W1:Y:S02]  /*2f50*/  SYNCS.PHASECHK.TRANS64.TRYWAIT P0, [UR4+0x70], R2 ;  /* 0x00007002ff0075a7 */ /* 0x000e640008001104 */
[----:B-1----:R-:W-:Y:S05]  /*2f60*/  @!P0 BRA `(.L_x_53) ;  /* 0x0000004800a48947 */ /* 0x002fea0003800000 */
.L_x_52:
[----:B------:R-:W-:-:S04]  /*2f70*/  UIADD3 UR7, UPT, UPT, UR5, 0x1, URZ ;  /* 0x0000000105077890 */ /* 0x000fc8000fffe0ff */
[----:B------:R-:W-:-:S04]  /*2f80*/  UISETP.NE.AND UP0, UPT, UR7, 0x2, UPT ;  /* 0x000000020700788c */ /* 0x000fc8000bf05270 */
[----:B------:R-:W-:Y:S02]  /*2f90*/  USEL UR8, URZ, 0x1, UP0 ;  /* 0x00000001ff087887 */ /* 0x000fe40008000000 */
[----:B------:R-:W-:-:S04]  /*2fa0*/  USEL UR7, UR7, URZ, UP0 ;  /* 0x000000ff07077287 */ /* 0x000fc80008000000 */
[----:B------:R-:W-:Y:S01]  /*2fb0*/  ULEA UR7, UR7, UR6, 0x3 ;  /* 0x0000000607077291 */ /* 0x000fe2000f8e18ff */
[----:B-1----:R-:W-:-:S04]  /*2fc0*/  LOP3.LUT R2, R12, UR8, RZ, 0x3c, !PT ;  /* 0x000000080c027c12 */ /* 0x002fc8000f8e3cff */
[----:B------:R-:W-:-:S04]  /*2fd0*/  SHF.L.U32 R0, R2, 0x1f, RZ ;  /* 0x0000001f02007819 */ /* 0x000fc800000006ff */
[----:B------:R-:W1:Y:S02]  /*2fe0*/  SYNCS.PHASECHK.TRANS64 P0, [UR7+0x70], R0 ;  /* 0x00007000ff0075a7 */ /* 0x000e640008001007 */
[----:B-1----:R-:W-:Y:S05]  /*2ff0*/  @P0 EXIT ;  /* 0x000000000000094d */ /* 0x002fea0003800000 */
[----:B------:R-:W-:Y:S02]  /*3000*/  SHF.L.U32 R2, R2, 0x1f, RZ ;  /* 0x0000001f02027819 */ /* 0x000fe400000006ff */
[----:B------:R-:W-:-:S07]  /*3010*/  MOV R0, UR7 ;  /* 0x0000000700007c02 */ /* 0x000fce0008000f00 */
.L_x_54:
[----:B-1----:R1:W2:Y:S02]  /*3020*/  SYNCS.PHASECHK.TRANS64.TRYWAIT P0, [R0+URZ+0x70], R2 ;  /* 0x00007002000075a7 */ /* 0x0022a400080011ff */
[----:B--2---:R-:W-:Y:S05]  /*3030*/  @!P0 NANOSLEEP.SYNCS 0x989680 ;  /* 0x009896800000895d */ /* 0x004fea0003900000 */
[----:B------:R-:W2:Y:S02]  /*3040*/  @!P0 SYNCS.PHASECHK.TRANS64 P0, [R0+URZ+0x70], R2 ;  /* 0x00007002000085a7 */ /* 0x000ea400080010ff */
[----:B--2---:R-:W-:Y:S05]  /*3050*/  @P0 EXIT ;  /* 0x000000000000094d */ /* 0x004fea0003800000 */
[----:B------:R-:W-:Y:S05]  /*3060*/  BRA `(.L_x_54) ;  /* 0xfffffffc00ec7947 */ /* 0x000fea000383ffff */
.L_x_47:
[----:B------:R-:W-:Y:S05]  /*3070*/  BRA.U UP4, `(.L_x_55) ;  /* 0x0000001104dc7547 */ /* 0x000fea000b800000 */
[----:B------:R-:W1:Y:S01]  /*3080*/  S2UR UR7, SR_CgaCtaId ;  /* 0x00000000000779c3 */ /* 0x000e620000008800 */
[----:B------:R-:W-:Y:S01]  /*3090*/  UMOV UR4, 0x40 ;  /* 0x0000004000047882 */ /* 0x000fe20000000000 */
[----:B------:R-:W-:Y:S01]  /*30a0*/  NOP ;  /* 0x0000000000007918 */ /* 0x000fe20000000000 */
[----:B------:R-:W-:Y:S01]  /*30b0*/  UMOV UR6, 0x400 ;  /* 0x0000040000067882 */ /* 0x000fe20000000000 */
[----:B-1----:R-:W-:Y:S02]  /*30c0*/  ULEA UR5, UR7, UR4, 0x18 ;  /* 0x0000000407057291 */ /* 0x002fe4000f8ec0ff */
[----:B------:R-:W-:-:S07]  /*30d0*/  ULEA UR6, UR7, UR6, 0x18 ;  /* 0x0000000607067291 */ /* 0x000fce000f8ec0ff */
[----:B------:R-:W1:Y:S02]  /*30e0*/  LDS.U8 R0, [UR5+0x1c] ;  /* 0x00001c05ff007984 */ /* 0x000e640008000000 */
[----:B-1----:R-:W-:-:S13]  /*30f0*/  ISETP.NE.AND P0, PT, R0, RZ, PT ;  /* 0x000000ff0000720c */ /* 0x002fda0003f05270 */
[----:B------:R-:W-:Y:S05]  /*3100*/  @P0 BRA `(.L_x_56) ;  /* 0x0000000400080947 */ /* 0x000fea0003800000 */
[----:B------:R-:W-:Y:S02]  /*3110*/  UISETP.NE.U32.AND UP1, UPT, UR48, 0x1, UPT ;  /* 0x000000013000788c */ /* 0x000fe4000bf25070 */
[----:B------:R-:W-:-:S07]  /*3120*/  UIADD3 UR7, UPT, UPT, UR5, 0x8, URZ ;  /* 0x0000000805077890 */ /* 0x000fce000fffe0ff */
[----:B------:R-:W-:Y:S05]  /*3130*/  BRA.U !UP1, `(.L_x_57) ;  /* 0x00000001099c7547 */ /* 0x000fea000b800000 */
[----:B------:R-:W-:Y:S01]  /*3140*/  ELECT P0, URZ, PT ;  /* 0x0000000000ff782f */ /* 0x000fe20003800000 */
[----:B------:R-:W-:-:S12]  /*3150*/  BSSY B0, `(.L_x_57) ;  /* 0x0000025000007945 */ /* 0x000fd80003800000 */
[----:B------:R-:W-:Y:S05]  /*3160*/  @!P0 BRA `(.L_x_58) ;  /* 0x00000000008c8947 */ /* 0x000fea0003800000 */
[----:B------:R-:W-:-:S05]  /*3170*/  UMOV UR4, 0x10 ;  /* 0x0000001000047882 */ /* 0x000fca0000000000 */
[----:B------:R-:W-:Y:S04]  /*3180*/  DEPBAR.LE SB1, 0x36 ;  /* 0x00009d800000791a */ /* 0x000fe80000000000 */
[----:B------:R-:W1:Y:S02]  /*3190*/  UTCATOMSWS.2CTA.FIND_AND_SET.ALIGN UP0, UR4, UR4 ;  /* 0x00000004000475e3 */ /* 0x000e640008200800 */
[----:B-1----:R-:W-:Y:S01]  /*31a0*/  MOV R10, UR4 ;  /* 0x00000004000a7c02 */ /* 0x002fe20008000f00 */
[----:B------:R-:W-:Y:S06]  /*31b0*/  BRA.U UP0, `(.L_x_59) ;  /* 0x0000000100187547 */ /* 0x000fec000b800000 */
.L_x_60:
[----:B------:R-:W-:Y:S05]  /*31c0*/  NANOSLEEP 0x64 ;  /* 0x000000640000795d */ /* 0x000fea0003800000 */
[----:B------:R-:W-:-:S05]  /*31d0*/  UMOV UR4, 0x10 ;  /* 0x0000001000047882 */ /* 0x000fca0000000000 */
[----:B------:R-:W-:Y:S04]  /*31e0*/  DEPBAR.LE SB1, 0x36 ;  /* 0x00009d800000791a */ /* 0x000fe80000000000 */
[----:B------:R-:W1:Y:S02]  /*31f0*/  UTCATOMSWS.2CTA.FIND_AND_SET.ALIGN UP0, UR4, UR4 ;  /* 0x00000004000475e3 */ /* 0x000e640008200800 */
[----:B-1----:R-:W-:Y:S01]  /*3200*/  MOV R10, UR4 ;  /* 0x00000004000a7c02 */ /* 0x002fe20008000f00 */
[----:B------:R-:W-:Y:S05]  /*3210*/  BRA.U !UP0, `(.L_x_60) ;  /* 0xfffffffd08e87547 */ /* 0x000fea000b83ffff */
.L_x_59:
[----:B------:R-:W1:Y:S01]  /*3220*/  LDS R6, [UR5+0x10] ;  /* 0x00001005ff067984 */ /* 0x000e620008000800 */
[----:B------:R-:W-:Y:S01]  /*3230*/  IMAD.U32 R0, RZ, RZ, UR6 ;  /* 0x00000006ff007e24 */ /* 0x000fe2000f8e00ff */
[----:B------:R-:W-:-:S03]  /*3240*/  MOV R4, UR47 ;  /* 0x0000002f00047c02 */ /* 0x000fc60008000f00 */
[----:B------:R-:W-:Y:S01]  /*3250*/  VIADD R0, R0, 0x110 ;  /* 0x0000011000007836 */ /* 0x000fe20000000000 */
[----:B-1----:R-:W-:-:S04]  /*3260*/  SHF.L.U32 R6, R6, 0x1f, RZ ;  /* 0x0000001f06067819 */ /* 0x002fc800000006ff */
[----:B------:R-:W1:Y:S02]  /*3270*/  SYNCS.PHASECHK.TRANS64.TRYWAIT P0, [UR5+0x8], R6 ;  /* 0x00000806ff0075a7 */ /* 0x000e640008001105 */
[----:B-1----:R-:W-:Y:S05]  /*3280*/  @P0 BRA `(.L_x_61) ;  /* 0x0000000000080947 */ /* 0x002fea0003800000 */
[----:B------:R-:W1:Y:S02]  /*3290*/  SYNCS.PHASECHK.TRANS64.TRYWAIT P0, [UR5+0x8], R6 ;  /* 0x00000806ff0075a7 */ /* 0x000e640008001105 */
[----:B-1----:R-:W-:Y:S05]  /*32a0*/  @!P0 BRA `(.L_x_62) ;  /* 0x0000004400ec8947 */ /* 0x002fea0003800000 */
.L_x_61:
[----:B------:R-:W-:Y:S01]  /*32b0*/  PRMT R4, R4, 0x654, R0 ;  /* 0x0000065404047816 */ /* 0x000fe20000000000 */
[----:B------:R-:W-:Y:S01]  /*32c0*/  HFMA2 R0, -RZ, RZ, 0, 5.9604644775390625e-08 ;  /* 0x00000001ff007431 */ /* 0x000fe200000001ff */
[----:B------:R-:W-:Y:S01]  /*32d0*/  UPRMT UR4, UR47, 0x654, UR7 ;  /* 0x000006542f047896 */ /* 0x000fe20008000007 */
[----:B------:R-:W-:Y:S02]  /*32e0*/  IMAD.MOV.U32 R8, RZ, RZ, 0xffff ;  /* 0x0000ffffff087424 */ /* 0x000fe400078e00ff */
[----:B-1----:R-:W-:Y:S02]  /*32f0*/  IMAD.MOV.U32 R6, RZ, RZ, 0x4 ;  /* 0x00000004ff067424 */ /* 0x002fe400078e00ff */
[----:B------:R-:W-:Y:S01]  /*3300*/  IMAD.SHL.U32 R9, R10, 0x20, RZ ;  /* 0x000000200a097824 */ /* 0x000fe200078e00ff */
[----:B------:R-:W-:Y:S02]  /*3310*/  MOV R5, UR4 ;  /* 0x0000000400057c02 */ /* 0x000fe40008000f00 */
[-C--:B------:R-:W-:Y:S01]  /*3320*/  SHF.L.U32 R8, R8, R10.reuse, RZ ;  /* 0x0000000a08087219 */ /* 0x080fe200000006ff */
[----:B------:R1:W-:Y:S01]  /*3330*/  SYNCS.ARRIVE.TRANS64.RED RZ, [UR4], R6 ;  /* 0x00000006ffff79a7 */ /* 0x0003e20008000404 */
[----:B------:R-:W-:Y:S01]  /*3340*/  SHF.L.U32 R7, R0, R10, RZ ;  /* 0x0000000a00077219 */ /* 0x000fe200000006ff */
[----:B------:R1:W-:Y:S04]  /*3350*/  STS [UR6+0x110], R9 ;  /* 0x00011009ff007988 */ /* 0x0003e80008000806 */
[----:B------:R1:W-:Y:S04]  /*3360*/  STAS [R4.64], R10 ;  /* 0x0000000a04007dbd */ /* 0x0003e8000c0008ff */
[----:B------:R1:W-:Y:S04]  /*3370*/  ATOMS.OR RZ, [UR5+0x14], R8 ;  /* 0x00001408ffff798c */ /* 0x0003e8000b000005 */
[----:B------:R1:W-:Y:S04]  /*3380*/  ATOMS.OR RZ, [UR5+0x18], R7 ;  /* 0x00001807ffff798c */ /* 0x0003e8000b000005 */
[----:B------:R1:W-:Y:S02]  /*3390*/  ATOMS.XOR RZ, [UR5+0x10], R0 ;  /* 0x00001000ffff798c */ /* 0x0003e4000b800005 */
.L_x_58:
[----:B------:R-:W-:Y:S05]  /*33a0*/  BSYNC B0 ;  /* 0x0000000000007941 */ /* 0x000fea0003800000 */
.L_x_57:
[----:B------:R-:W-:Y:S05]  /*33b0*/  BRA.U UP1, `(.L_x_63) ;  /* 0x00000001016c7547 */ /* 0x000fea000b800000 */
[----:B------:R-:W-:-:S03]  /*33c0*/  UMOV UR4, 0xffffffff ;  /* 0xffffffff00047882 */ /* 0x000fc60000000000 */
[----:B------:R-:W-:Y:S05]  /*33d0*/  BRA.DIV UR4, `(.L_x_64) ;  /* 0x0000004604b87947 */ /* 0x000fea000b800000 */
[----:B------:R-:W-:-:S13]  /*33e0*/  ELECT P0, URZ, PT ;  /* 0x0000000000ff782f */ /* 0x000fda0003800000 */
.L_x_130:
[----:B------:R-:W-:Y:S05]  /*33f0*/  @!P0 BRA `(.L_x_63) ;  /* 0x00000000005c8947 */ /* 0x000fea0003800000 */
[----:B-1----:R-:W1:Y:S02]  /*3400*/  LDS R4, [UR5+0x10] ;  /* 0x00001005ff047984 */ /* 0x002e640008000800 */
[----:B-1----:R-:W-:-:S04]  /*3410*/  SHF.L.U32 R4, R4, 0x1f, RZ ;  /* 0x0000001f04047819 */ /* 0x002fc800000006ff */
[----:B------:R-:W1:Y:S02]  /*3420*/  SYNCS.PHASECHK.TRANS64.TRYWAIT P0, [UR5+0x8], R4 ;  /* 0x00000804ff0075a7 */ /* 0x000e640008001105 */
[----:B-1----:R-:W-:Y:S05]  /*3430*/  @P0 BRA `(.L_x_65) ;  /* 0x0000000000080947 */ /* 0x002fea0003800000 */
[----:B------:R-:W1:Y:S02]  /*3440*/  SYNCS.PHASECHK.TRANS64.TRYWAIT P0, [UR5+0x8], R4 ;  /* 0x00000804ff0075a7 */ /* 0x000e640008001105 */
[----:B-1----:R-:W-:Y:S05]  /*3450*/  @!P0 BRA `(.L_x_66) ;  /* 0x0000004400bc8947 */ /* 0x002fea0003800000 */
.L_x_65:
[----:B------:R-:W2:Y:S01]  /*3460*/  LDS R6, [UR6+0x110] ;  /* 0x00011006ff067984 */ /* 0x000ea20008000800 */
[----:B-1----:R-:W-:Y:S02]  /*3470*/  HFMA2 R0, -RZ, RZ, 0, 5.9604644775390625e-08 ;  /* 0x00000001ff007431 */ /* 0x002fe400000001ff */
[----:B------:R-:W-:Y:S01]  /*3480*/  IMAD.MOV.U32 R4, RZ, RZ, 0xffff ;  /* 0x0000ffffff047424 */ /* 0x000fe200078e00ff */
[----:B------:R-:W-:Y:S01]  /*3490*/  UPRMT UR4, UR47, 0x654, UR7 ;  /* 0x000006542f047896 */ /* 0x000fe20008000007 */
[----:B--2---:R-:W-:-:S03]  /*34a0*/  IMAD.SHL.U32 R5, R6, 0x20, RZ ;  /* 0x0000002006057824 */ /* 0x004fc600078e00ff */
[-C--:B------:R-:W-:Y:S02]  /*34b0*/  SHF.L.U32 R4, R4, R6.reuse, RZ ;  /* 0x0000000604047219 */ /* 0x080fe400000006ff */
[----:B------:R-:W-:Y:S01]  /*34c0*/  SHF.L.U32 R6, R0, R6, RZ ;  /* 0x0000000600067219 */ /* 0x000fe200000006ff */
[----:B------:R2:W-:Y:S04]  /*34d0*/  STS [UR6+0x110], R5 ;  /* 0x00011005ff007988 */ /* 0x0005e80008000806 */
[----:B------:R2:W-:Y:S04]  /*34e0*/  ATOMS.OR RZ, [UR5+0x14], R4 ;  /* 0x00001404ffff798c */ /* 0x0005e8000b000005 */
[----:B------:R2:W-:Y:S01]  /*34f0*/  ATOMS.OR RZ, [UR5+0x18], R6 ;  /* 0x00001806ffff798c */ /* 0x0005e2000b000005 */
[----:B------:R-:W-:Y:S03]  /*3500*/  SYNCS.ARRIVE.TRANS64.RED.A1T0 RZ, [UR4], RZ ;  /* 0x000000ffffff79a7 */ /* 0x000fe60008100404 */
[----:B------:R2:W-:Y:S01]  /*3510*/  ATOMS.XOR RZ, [UR5+0x10], R0 ;  /* 0x00001000ffff798c */ /* 0x0005e2000b800005 */
[----:B------:R-:W-:Y:S05]  /*3520*/  BRA `(.L_x_63) ;  /* 0x0000000000107947 */ /* 0x000fea0003800000 */
.L_x_56:
[----:B------:R-:W-:Y:S02]  /*3530*/  MOV R0, 0xffffffff ;  /* 0xffffffff00007802 */ /* 0x000fe40000000f00 */
[----:B------:R-:W-:-:S03]  /*3540*/  MOV R4, 0x3570 ;  /* 0x0000357000047802 */ /* 0x000fc60000000f00 */
[----:B------:R1:W-:Y:S04]  /*3550*/  STS [UR6+0x110], R0 ;  /* 0x00011000ff007988 */ /* 0x0003e80008000806 */
[----:B-1---5:R-:W-:Y:S05]  /*3560*/  CALL.REL.NOINC `($__internal_1_$__cuda_sm10x_tcgen05_guardrail_trap_phase_invalid_during_alloc) ;  /* 0x0000004800c47944 */ /* 0x022fea0003c00000 */
.L_x_63:
[----:B------:R-:W-:Y:S05]  /*3570*/  WARPSYNC.ALL ;  /* 0x0000000000007948 */ /* 0x000fea0003800000 */
[----:B------:R-:W3:Y:S01]  /*3580*/  S2UR UR4, SR_CgaCtaId ;  /* 0x00000000000479c3 */ /* 0x000ee20000008800 */
[----:B------:R-:W-:Y:S01]  /*3590*/  UMOV UR26, 0x400 ;  /* 0x00000400001a7882 */ /* 0x000fe20000000000 */
[----:B------:R-:W-:-:S06]  /*35a0*/  NOP ;  /* 0x0000000000007918 */ /* 0x000fcc0000000000 */
[----:B------:R-:W-:Y:S06]  /*35b0*/  BAR.ARV 0x6, 0xa0 ;  /* 0x0182800000007b1d */ /* 0x000fec0000002000 */
[----:B------:R-:W4:Y:S01]  /*35c0*/  LDCU UR6, c[0x0][0x38c] ;  /* 0x00007180ff0677ac */ /* 0x000f220008000800 */
[----:B------:R-:W-:Y:S01]  /*35d0*/  LOP3.LUT R3, R3, 0xffff, RZ, 0xc0, !PT ;  /* 0x0000ffff03037812 */ /* 0x000fe200078ec0ff */
[----:B-1----:R-:W-:Y:S01]  /*35e0*/  IMAD.MOV.U32 R9, RZ, RZ, 0x1 ;  /* 0x00000001ff097424 */ /* 0x002fe200078e00ff */
[----:B------:R-:W-:Y:S01]  /*35f0*/  LOP3.LUT R2, R2, 0xffff, RZ, 0xc0, !PT ;  /* 0x0000ffff02027812 */ /* 0x000fe200078ec0ff */
[----:B------:R-:W-:Y:S01]  /*3600*/  IMAD.MOV.U32 R8, RZ, RZ, RZ ;  /* 0x000000ffff087224 */ /* 0x000fe200078e00ff */
[----:B------:R-:W-:Y:S01]  /*3610*/  R2UR UR28, R3 ;  /* 0x00000000031c72ca */ /* 0x000fe200000e0000 */
[----:B------:R-:W-:Y:S01]  /*3620*/  UMOV UR32, URZ ;  /* 0x000000ff00207c82 */ /* 0x000fe20008000000 */
[----:B------:R-:W-:-:S02]  /*3630*/  R2UR UR42, R2 ;  /* 0x00000000022a72ca */ /* 0x000fc400000e0000 */
[----:B------:R-:W-:Y:S01]  /*3640*/  CS2R R2, SRZ ;  /* 0x0000000000027805 */ /* 0x000fe2000001ff00 */
[----:B------:R-:W-:Y:S01]  /*3650*/  UMOV UR23, URZ ;  /* 0x000000ff00177c82 */ /* 0x000fe20008000000 */
[----:B---3--:R-:W-:Y:S01]  /*3660*/  ULEA UR26, UR4, UR26, 0x18 ;  /* 0x0000001a041a7291 */ /* 0x008fe2000f8ec0ff */
[----:B------:R-:W-:Y:S01]  /*3670*/  UMOV UR22, URZ ;  /* 0x000000ff00167c82 */ /* 0x000fe20008000000 */
[----:B------:R-:W-:Y:S02]  /*3680*/  UISETP.NE.AND UP3, UPT, UR48, URZ, UPT ;  /* 0x000000ff3000728c */ /* 0x000fe4000bf65270 */
[----:B------:R-:W-:Y:S02]  /*3690*/  UIADD3 UR5, UPT, UPT, UR26, 0x4400, URZ ;  /* 0x000044001a057890 */ /* 0x000fe4000fffe0ff */
[----:B------:R-:W-:-:S03]  /*36a0*/  UIADD3 UR4, UPT, UPT, UR26, 0x14400, URZ ;  /* 0x000144001a047890 */ /* 0x000fc6000fffe0ff */
[----:B--2---:R-:W1:Y:S01]  /*36b0*/  LDS R0, [UR26+0x110] ;  /* 0x0001101aff007984 */ /* 0x004e620008000800 */
[----:B----4-:R-:W-:Y:S02]  /*36c0*/  UIADD3 UR6, UPT, UPT, UR6, 0x7f, URZ ;  /* 0x0000007f06067890 */ /* 0x010fe4000fffe0ff */
[----:B------:R-:W-:Y:S02]  /*36d0*/  USHF.R.U32.HI UR5, URZ, 0x4, UR5 ;  /* 0x00000004ff057899 */ /* 0x000fe40008011605 */
[----:B------:R-:W-:Y:S02]  /*36e0*/  USHF.R.S32.HI UR33, URZ, 0x1f, UR6 ;  /* 0x0000001fff217899 */ /* 0x000fe40008011406 */
[----:B------:R-:W-:Y:S02]  /*36f0*/  USHF.R.U32.HI UR4, URZ, 0x4, UR4 ;  /* 0x00000004ff047899 */ /* 0x000fe40008011604 */
[----:B------:R-:W-:Y:S02]  /*3700*/  ULEA.HI UR33, UR33, UR6, URZ, 0x7 ;  /* 0x0000000621217291 */ /* 0x000fe4000f8f38ff */
[----:B------:R-:W-:-:S02]  /*3710*/  ULOP3.LUT UR5, UR5, 0x3fff, URZ, 0xc0, !UPT ;  /* 0x00003fff05057892 */ /* 0x000fc4000f8ec0ff */
[----:B------:R-:W-:Y:S02]  /*3720*/  USHF.R.S32.HI UR33, URZ, 0x7, UR33 ;  /* 0x00000007ff217899 */ /* 0x000fe40008011421 */
[----:B------:R-:W-:Y:S02]  /*3730*/  ULOP3.LUT UR30, UR4, 0x3fff, URZ, 0xc0, !UPT ;  /* 0x00003fff041e7892 */ /* 0x000fe4000f8ec0ff */
[----:B------:R-:W-:Y:S01]  /*3740*/  UISETP.LT.AND UP0, UPT, UR33, 0x1, UPT ;  /* 0x000000012100788c */ /* 0x000fe2000bf01270 */
[----:B------:R-:W-:Y:S01]  /*3750*/  UMOV UR40, 0x0 ;  /* 0x0000000000287882 */ /* 0x000fe20000000000 */
[----:B------:R-:W-:Y:S01]  /*3760*/  UMOV UR41, 0x10100490 ;  /* 0x1010049000297882 */ /* 0x000fe20000000000 */
[----:B------:R-:W-:Y:S02]  /*3770*/  ULOP3.LUT UR29, UR5, 0x10000, URZ, 0xfc, !UPT ;  /* 0x00010000051d7892 */ /* 0x000fe4000f8efcff */
[----:B------:R-:W-:Y:S02]  /*3780*/  ULOP3.LUT UR30, UR30, 0x10000, URZ, 0xfc, !UPT ;  /* 0x000100001e1e7892 */ /* 0x000fe4000f8efcff */
[----:B------:R-:W-:Y:S01]  /*3790*/  USEL UR43, UR33, 0x1, !UP0 ;  /* 0x00000001212b7887 */ /* 0x000fe2000c000000 */
[----:B------:R-:W-:Y:S01]  /*37a0*/  UMOV UR38, 0x0 ;  /* 0x0000000000267882 */ /* 0x000fe20000000000 */
[----:B------:R-:W-:Y:S01]  /*37b0*/  UMOV UR39, 0x10100490 ;  /* 0x1010049000277882 */ /* 0x000fe20000000000 */
[----:B------:R-:W-:Y:S01]  /*37c0*/  UMOV UR36, 0x0 ;  /* 0x0000000000247882 */ /* 0x000fe20000000000 */
[----:B------:R-:W-:Y:S01]  /*37d0*/  UMOV UR37, 0x10100490 ;  /* 0x1010049000257882 */ /* 0x000fe20000000000 */
[----:B------:R-:W-:Y:S01]  /*37e0*/  UMOV UR34, 0x0 ;  /* 0x0000000000227882 */ /* 0x000fe20000000000 */
[----:B------:R-:W-:Y:S01]  /*37f0*/  UMOV UR35, 0x10100490 ;  /* 0x1010049000237882 */ /* 0x000fe20000000000 */
[----:B-1----:R-:W-:-:S15]  /*3800*/  R2UR UR44, R0 ;  /* 0x00000000002c72ca */ /* 0x002fde00000e0000 */
.L_x_74:
[C---:B------:R-:W-:Y:S02]  /*3810*/  LEA R0, R8.reuse, UR26, 0x3 ;  /* 0x0000001a08007c11 */ /* 0x040fe4000f8e18ff */
[----:B------:R-:W-:Y:S02]  /*3820*/  SHF.L.U32 R4, R3, 0x1f, RZ ;  /* 0x0000001f03047819 */ /* 0x000fe400000006ff */
[----:B------:R-:W-:Y:S02]  /*3830*/  LEA R5, R8, UR26, 0x4 ;  /* 0x0000001a08057c11 */ /* 0x000fe4000f8e20ff */
[----:B------:R-:W1:Y:S02]  /*3840*/  SYNCS.PHASECHK.TRANS64.TRYWAIT P0, [R0+URZ+0x60], R4 ;  /* 0x00006004000075a7 */ /* 0x000e6400080011ff */
[----:B-1-3--:R-:W-:Y:S05]  /*3850*/  @!P0 BRA `(.L_x_67) ;  /* 0x0000004000d48947 */ /* 0x00afea0003800000 */
.L_x_131:
[----:B-1----:R-:W1:Y:S01]  /*3860*/  LDS.128 R4, [R5+0xf0] ;  /* 0x0000f00005047984 */ /* 0x002e620000000c00 */
[----:B------:R-:W-:Y:S02]  /*3870*/  VIADD R0, R0, 0x70 ;  /* 0x0000007000007836 */ /* 0x000fe40000000000 */
[----:B------:R-:W-:Y:S01]  /*3880*/  VIADD R8, R8, 0x1 ;  /* 0x0000000108087836 */ /* 0x000fe20000000000 */
[----:B------:R-:W-:Y:S01]  /*3890*/  @!PT LDS RZ, [RZ] ;  /* 0x00000000fffff984 */ /* 0x000fe20000000800 */
[----:B------:R-:W-:Y:S01]  /*38a0*/  @!PT LDS RZ, [RZ] ;  /* 0x00000000fffff984 */ /* 0x000fe20000000800 */
[----:B------:R-:W-:Y:S01]  /*38b0*/  @!PT LDS RZ, [RZ] ;  /* 0x00000000fffff984 */ /* 0x000fe20000000800 */
[----:B------:R-:W-:Y:S01]  /*38c0*/  @!PT LDS RZ, [RZ] ;  /* 0x00000000fffff984 */ /* 0x000fe20000000800 */
[----:B------:R2:W-:Y:S06]  /*38d0*/  MEMBAR.ALL.CTA ;  /* 0x0000000000007992 */ /* 0x0005ec0000008000 */
[----:B--2---:R-:W2:Y:S01]  /*38e0*/  FENCE.VIEW.ASYNC.S ;  /* 0x00000000000073c6 */ /* 0x004ea20000000000 */
[----:B------:R-:W-:-:S04]  /*38f0*/  PRMT R0, RZ, 0x654, R0 ;  /* 0x00000654ff007816 */ /* 0x000fc80000000000 */
[----:B--2---:R2:W-:Y:S01]  /*3900*/  SYNCS.ARRIVE.TRANS64.RED.A1T0 RZ, [R0+URZ], RZ ;  /* 0x000000ff00ff79a7 */ /* 0x0045e200081004ff */
[----:B-1----:R-:W-:Y:S01]  /*3910*/  LOP3.LUT P1, RZ, R6, 0x1, RZ, 0xc0, !PT ;  /* 0x0000000106ff7812 */ /* 0x002fe2000782c0ff */
[----:B--2---:R-:W-:-:S12]  /*3920*/  BRA.U UP3, `(.L_x_68) ;  /* 0x0000000503087547 */ /* 0x004fd8000b800000 */
[----:B------:R-:W1:Y:S01]  /*3930*/  LDCU UR4, c[0x0][0x38c] ;  /* 0x00007180ff0477ac */ /* 0x000e620008000800 */
[----:B------:R-:W-:Y:S02]  /*3940*/  PLOP3.LUT P2, PT, PT, PT, PT, 0x80, 0x8 ;  /* 0x000000000008781c */ /* 0x000fe40003f4f070 */
[----:B------:R-:W-:Y:S01]  /*3950*/  SHF.L.U32 R4, R9, 0x1f, RZ ;  /* 0x0000001f09047819 */ /* 0x000fe200000006ff */
[----:B------:R-:W-:Y:S02]  /*3960*/  ULEA UR31, UR32, UR26, 0x3 ;  /* 0x0000001a201f7291 */ /* 0x000fe4000f8e18ff */
[----:B------:R-:W-:Y:S02]  /*3970*/  ULEA UR11, UR32, UR44, 0x6 ;  /* 0x0000002c200b7291 */ /* 0x000fe4000f8e30ff */
[----:B-1----:R-:W-:-:S06]  /*3980*/  UISETP.GE.AND UP0, UPT, UR4, 0x1, UPT ;  /* 0x000000010400788c */ /* 0x002fcc000bf06270 */
[----:B------:R-:W-:-:S05]  /*3990*/  PLOP3.LUT P0, PT, PT, PT, UP0, 0x80, 0x8 ;  /* 0x000000000008781c */ /* 0x000fca0003f0f008 */
[----:B------:R-:W-:-:S08]  /*39a0*/  @UP0 ULEA UR4, UR23, UR26, 0x3 ;  /* 0x0000001a17040291 */ /* 0x000fd0000f8e18ff */
[----:B------:R-:W-:-:S04]  /*39b0*/  @P0 SHF.L.U32 R0, R2, 0x1f, RZ ;  /* 0x0000001f02000819 */ /* 0x000fc800000006ff */
[----:B------:R1:W2:Y:S01]  /*39c0*/  @P0 SYNCS.PHASECHK.TRANS64.TRYWAIT P2, [UR4], R0 ;  /* 0x00000000ff0005a7 */ /* 0x0002a20008041104 */
[----:B------:R-:W3:Y:S02]  /*39d0*/  SYNCS.PHASECHK.TRANS64.TRYWAIT P0, [UR31+0xa0], R4 ;  /* 0x0000a004ff0075a7 */ /* 0x000ee4000800111f */
[----:B-123--:R-:W-:Y:S05]  /*39e0*/  @!P0 BRA `(.L_x_69) ;  /* 0x0000004000848947 */ /* 0x00efea0003800000 */
.L_x_133:
[----:B------:R-:W-:Y:S01]  /*39f0*/  UMOV UR27, UR22 ;  /* 0x00000016001b7c82 */ /* 0x000fe20008000000 */
[----:B------:R-:W-:Y:S05]  /*3a00*/  BRA.U !UP0, `(.L_x_70) ;  /* 0x0000000108c07547 */ /* 0x000fea000b800000 */
[----:B------:R-:W-:Y:S02]  /*3a10*/  UIADD3 UR27, UPT, UPT, UR43, UR22, URZ ;  /* 0x000000162b1b7290 */ /* 0x000fe4000fffe0ff */
[----:B------:R-:W-:Y:S01]  /*3a20*/  UPLOP3.LUT UP2, UPT, UPT, UPT, UPT, 0x40, 0x4 ;  /* 0x000000000004789c */ /* 0x000fe20003f4e870 */
[----:B------:R-:W-:Y:S01]  /*3a30*/  UMOV UR24, UR33 ;  /* 0x0000002100187c82 */ /* 0x000fe20008000000 */
[----:B------:R-:W-:-:S09]  /*3a40*/  UMOV UR10, UR23 ;  /* 0x00000017000a7c82 */ /* 0x000fd20008000000 */
.L_x_73:
[----:B--2---:R-:W-:Y:S01]  /*3a50*/  ULEA UR5, UR10, UR26, 0x3 ;  /* 0x0000001a0a057291 */ /* 0x004fe2000f8e18ff */
[----:B---3--:R-:W-:Y:S11]  /*3a60*/  @P2 BRA `(.L_x_71) ;  /* 0x00000000000c2947 */ /* 0x008ff60003800000 */
[----:B-1----:R-:W-:Y:S04]  /*3a70*/  SHF.L.U32 R4, R2, 0x1f, RZ ;  /* 0x0000001f02047819 */ /* 0x002fe800000006ff */
[----:B------:R-:W1:Y:S02]  /*3a80*/  SYNCS.PHASECHK.TRANS64.TRYWAIT P0, [UR5], R4 ;  /* 0x00000004ff0075a7 */ /* 0x000e640008001105 */
[----:B-1----:R-:W-:Y:S05]  /*3a90*/  @!P0 BRA `(.L_x_72) ;  /* 0x0000004000708947 */ /* 0x002fea0003800000 */
.L_x_71:
[----:B------:R-:W-:Y:S01]  /*3aa0*/  UISETP.NE.AND UP0, UPT, UR24, 0x1, UPT ;  /* 0x000000011800788c */ /* 0x000fe2000bf05270 */
[----:B------:R-:W-:Y:S01]  /*3ab0*/  PLOP3.LUT P2, PT, PT, PT, PT, 0x80, 0x8 ;  /* 0x000000000008781c */ /* 0x000fe20003f4f070 */
[----:B------:R-:W-:Y:S02]  /*3ac0*/  UIADD3 UR4, UPT, UPT, UR10, 0x1, URZ ;  /* 0x000000010a047890 */ /* 0x000fe4000fffe0ff */
[----:B------:R-:W-:Y:S02]  /*3ad0*/  UIADD3 UR25, UPT, UPT, UR5, 0x20, URZ ;  /* 0x0000002005197890 */ /* 0x000fe4000fffe0ff */
[----:B------:R-:W-:Y:S01]  /*3ae0*/  UISETP.NE.AND UP1, UPT, UR4, 0x4, UPT ;  /* 0x000000040400788c */ /* 0x000fe2000bf25270 */
[----:B------:R-:W-:Y:S01]  /*3af0*/  PLOP3.LUT P0, PT, PT, PT, UP0, 0x80, 0x8 ;  /* 0x000000000008781c */ /* 0x000fe20003f0f008 */
[----:B------:R-:W-:Y:S02]  /*3b00*/  UIADD3 UR22, UPT, UPT, UR22, 0x1, URZ ;  /* 0x0000000116167890 */ /* 0x000fe4000fffe0ff */
[----:B------:R-:W-:Y:S02]  /*3b10*/  USEL UR6, URZ, 0x1, UP1 ;  /* 0x00000001ff067887 */ /* 0x000fe40008800000 */
[----:B------:R-:W-:Y:S02]  /*3b20*/  USEL UR23, UR4, URZ, UP1 ;  /* 0x000000ff04177287 */ /* 0x000fe40008800000 */
[----:B------:R-:W-:Y:S02]  /*3b30*/  UIADD3 UR24, UPT, UPT, UR24, -0x1, URZ ;  /* 0xffffffff18187890 */ /* 0x000fe4000fffe0ff */
[----:B------:R-:W-:Y:S01]  /*3b40*/  @UP0 ULEA UR4, UR23, UR26, 0x3 ;  /* 0x0000001a17040291 */ /* 0x000fe2000f8e18ff */
[----:B------:R-:W-:Y:S01]  /*3b50*/  LOP3.LUT R2, R2, UR6, RZ, 0x3c, !PT ;  /* 0x0000000602027c12 */ /* 0x000fe2000f8e3cff */
[----:B------:R-:W-:Y:S02]  /*3b60*/  ULEA UR6, UR10, UR30, 0x8 ;  /* 0x0000001e0a067291 */ /* 0x000fe4000f8e40ff */
[----:B------:R-:W-:Y:S01]  /*3b70*/  UISETP.NE.AND UP0, UPT, UR22, UR27, UPT ;  /* 0x0000001b1600728c */ /* 0x000fe2000bf05270 */
[----:B-1----:R-:W-:Y:S01]  /*3b80*/  @P0 SHF.L.U32 R0, R2, 0x1f, RZ ;  /* 0x0000001f02000819 */ /* 0x002fe200000006ff */
[----:B------:R-:W-:Y:S02]  /*3b90*/  UIADD3 UR20, UPT, UPT, UR6, 0x2, URZ ;  /* 0x0000000206147890 */ /* 0x000fe4000fffe0ff */
[----:B------:R-:W-:Y:S01]  /*3ba0*/  UIADD3 UR16, UPT, UPT, UR6, 0x4, URZ ;  /* 0x0000000406107890 */ /* 0x000fe2000fffe0ff */
[----:B------:R2:W3:Y:S01]  /*3bb0*/  @P0 SYNCS.PHASECHK.TRANS64.TRYWAIT P2, [UR4], R0 ;  /* 0x00000000ff0005a7 */ /* 0x0004e20008041104 */
[----:B------:R-:W-:Y:S02]  /*3bc0*/  ULEA UR4, UR10, UR29, 0xa ;  /* 0x0000001d0a047291 */ /* 0x000fe4000f8e50ff */
[----:B------:R-:W-:Y:S02]  /*3bd0*/  UIADD3 UR12, UPT, UPT, UR6, 0x6, URZ ;  /* 0x00000006060c7890 */ /* 0x000fe4000fffe0ff */
[----:B------:R-:W-:Y:S02]  /*3be0*/  UIADD3 UR18, UPT, UPT, UR4, 0x2, URZ ;  /* 0x0000000204127890 */ /* 0x000fe4000fffe0ff */
[----:B------:R-:W-:Y:S02]  /*3bf0*/  UIADD3 UR14, UPT, UPT, UR4, 0x4, URZ ;  /* 0x00000004040e7890 */ /* 0x000fe4000fffe0ff */
[----:B------:R-:W-:Y:S01]  /*3c00*/  UIADD3 UR8, UPT, UPT, UR4, 0x6, URZ ;  /* 0x0000000604087890 */ /* 0x000fe2000fffe0ff */
[----:B------:R-:W-:Y:S01]  /*3c10*/  UMOV UR7, 0x40004040 ;  /* 0x4000404000077882 */ /* 0x000fe20000000000 */
[----:B------:R-:W-:Y:S01]  /*3c20*/  UMOV UR5, 0x40004040 ;  /* 0x4000404000057882 */ /* 0x000fe20000000000 */
[----:B------:R-:W-:Y:S01]  /*3c30*/  UMOV UR21, 0x40004040 ;  /* 0x4000404000157882 */ /* 0x000fe20000000000 */
[----:B------:R2:W-:Y:S01]  /*3c40*/  UTCQMMA.2CTA gdesc[UR4], gdesc[UR6], tmem[UR11], tmem[UR40], idesc[UR41], UP2 ;  /* 0x00ff2806040075ea */ /* 0x0005e2000920030b */
[----:B------:R-:W-:Y:S01]  /*3c50*/  UPLOP3.LUT UP2, UPT, UPT, UPT, UPT, 0x80, 0x8 ;  /* 0x000000000008789c */ /* 0x000fe20003f4f070 */
[----:B------:R-:W-:Y:S01]  /*3c60*/  UMOV UR19, 0x40004040 ;  /* 0x4000404000137882 */ /* 0x000fe20000000000 */
[----:B------:R-:W-:Y:S01]  /*3c70*/  UMOV UR17, 0x40004040 ;  /* 0x4000404000117882 */ /* 0x000fe20000000000 */
[----:B------:R2:W-:Y:S01]  /*3c80*/  UTCQMMA.2CTA gdesc[UR18], gdesc[UR20], tmem[UR11], tmem[UR38], idesc[UR39], UPT ;  /* 0x00ff2614120075ea */ /* 0x0005e2000ba0030b */
[----:B------:R-:W-:Y:S01]  /*3c90*/  UMOV UR15, 0x40004040 ;  /* 0x40004040000f7882 */ /* 0x000fe20000000000 */
[----:B------:R-:W-:Y:S01]  /*3ca0*/  UMOV UR13, 0x40004040 ;  /* 0x40004040000d7882 */ /* 0x000fe20000000000 */
[----:B------:R-:W-:Y:S01]  /*3cb0*/  UMOV UR9, 0x40004040 ;  /* 0x4000404000097882 */ /* 0x000fe20000000000 */
[----:B------:R2:W-:Y:S01]  /*3cc0*/  UTCQMMA.2CTA gdesc[UR14], gdesc[UR16], tmem[UR11], tmem[UR36], idesc[UR37], UPT ;  /* 0x00ff24100e0075ea */ /* 0x0005e2000ba0030b */
[----:B------:R2:W-:Y:S01]  /*3cd0*/  UTCQMMA.2CTA gdesc[UR8], gdesc[UR12], tmem[UR11], tmem[UR34], idesc[UR35], UPT ;  /* 0x00ff220c080075ea */ /* 0x0005e2000ba0030b */
[----:B------:R2:W-:Y:S01]  /*3ce0*/  UTCBAR.2CTA.MULTICAST [UR25], URZ, UR28 ;  /* 0x000000ff190073e9 */ /* 0x0005e2000820081c */
[----:B------:R-:W-:Y:S01]  /*3cf0*/  UMOV UR10, UR23 ;  /* 0x00000017000a7c82 */ /* 0x000fe20008000000 */
[----:B------:R-:W-:Y:S05]  /*3d00*/  BRA.U UP0, `(.L_x_73) ;  /* 0xfffffffd00507547 */ /* 0x000fea000b83ffff */
.L_x_70:
[----:B--2---:R-:W-:Y:S01]  /*3d10*/  UIADD3 UR4, UPT, UPT, UR31, 0x80, URZ ;  /* 0x000000801f047890 */ /* 0x004fe2000fffe0ff */
[----:B------:R-:W-:-:S08]  /*3d20*/  UMOV UR22, UR27 ;  /* 0x0000001b00167c82 */ /* 0x000fd00008000000 */
[----:B------:R2:W-:Y:S01]  /*3d30*/  UTCBAR.2CTA.MULTICAST [UR4], URZ, UR42 ;  /* 0x000000ff040073e9 */ /* 0x0005e2000820082a */
[----:B------:R-:W-:Y:S02]  /*3d40*/  NOP ;  /* 0x0000000000007918 */ /* 0x000fe40000000000 */
.L_x_68:
[----:B--2---:R-:W-:Y:S01]  /*3d50*/  UIADD3 UR4, UPT, UPT, UR32, 0x1, URZ ;  /* 0x0000000120047890 */ /* 0x004fe2000fffe0ff */
[----:B------:R-:W-:-:S03]  /*3d60*/  ISETP.NE.AND P0, PT, R8, 0x2, PT ;  /* 0x000000020800780c */ /* 0x000fc60003f05270 */
[----:B------:R-:W-:Y:S01]  /*3d70*/  UISETP.NE.AND UP0, UPT, UR4, 0x4, UPT ;  /* 0x000000040400788c */ /* 0x000fe2000bf05270 */
[----:B-1----:R-:W-:Y:S02]  /*3d80*/  SEL R0, RZ, 0x1, P0 ;  /* 0x00000001ff007807 */ /* 0x002fe40000000000 */
[----:B------:R-:W-:Y:S01]  /*3d90*/  SEL R8, R8, RZ, P0 ;  /* 0x000000ff08087207 */ /* 0x000fe20000000000 */
[----:B------:R-:W-:Y:S01]  /*3da0*/  USEL UR5, URZ, 0x1, UP0 ;  /* 0x00000001ff057887 */ /* 0x000fe20008000000 */
[----:B------:R-:W-:Y:S01]  /*3db0*/  LOP3.LUT R3, R3, R0, RZ, 0x3c, !PT ;  /* 0x0000000003037212 */ /* 0x000fe200078e3cff */
[----:B------:R-:W-:-:S04]  /*3dc0*/  USEL UR32, UR4, URZ, UP0 ;  /* 0x000000ff04207287 */ /* 0x000fc80008000000 */
[----:B------:R-:W-:Y:S01]  /*3dd0*/  LOP3.LUT R9, R9, UR5, RZ, 0x3c, !PT ;  /* 0x0000000509097c12 */ /* 0x000fe2000f8e3cff */
[----:B------:R-:W-:Y:S07]  /*3de0*/  @P1 BRA `(.L_x_74) ;  /* 0xfffffff800881947 */ /* 0x000fee000383ffff */
[----:B------:R-:W1:Y:S01]  /*3df0*/  S2UR UR8, SR_CgaCtaId ;  /* 0x00000000000879c3 */ /* 0x000e620000008800 */
[----:B------:R-:W-:Y:S01]  /*3e00*/  ELECT P0, URZ, PT ;  /* 0x0000000000ff782f */ /* 0x000fe20003800000 */
[----:B------:R-:W-:Y:S01]  /*3e10*/  HFMA2 R0, -RZ, RZ, 0, 5.9604644775390625e-08 ;  /* 0x00000001ff007431 */ /* 0x000fe200000001ff */
[----:B------:R-:W-:-:S05]  /*3e20*/  UMOV UR4, 0x40 ;  /* 0x0000004000047882 */ /* 0x000fca0000000000 */
[----:B------:R-:W-:Y:S01]  /*3e30*/  UVIRTCOUNT.DEALLOC.SMPOOL 0x80 ;  /* 0x000000800000784c */ /* 0x000fe20000000000 */
[----:B------:R-:W-:Y:S02]  /*3e40*/  UISETP.NE.AND UP1, UPT, UR48, URZ, UPT ;  /* 0x000000ff3000728c */ /* 0x000fe4000bf25270 */
[----:B-1----:R-:W-:-:S09]  /*3e50*/  ULEA UR8, UR8, UR4, 0x18 ;  /* 0x0000000408087291 */ /* 0x002fd2000f8ec0ff */
[----:B------:R1:W-:Y:S01]  /*3e60*/  @P0 STS.U8 [UR8+0x1c], R0 ;  /* 0x00001c00ff000988 */ /* 0x0003e20008000008 */
[----:B------:R-:W-:Y:S05]  /*3e70*/  BRA.U UP1, `(.L_x_75) ;  /* 0x0000000101a07547 */ /* 0x000fea000b800000 */
[----:B------:R-:W-:Y:S01]  /*3e80*/  UIADD3 UR7, UPT, UPT, UR26, 0xa0, URZ ;  /* 0x000000a01a077890 */ /* 0x000fe2000fffe0ff */
[----:B------:R-:W-:-:S03]  /*3e90*/  SHF.L.U32 R2, R9, 0x1f, RZ ;  /* 0x0000001f09027819 */ /* 0x000fc600000006ff */
[----:B------:R-:W-:-:S09]  /*3ea0*/  ULEA UR4, UR32, UR7, 0x3 ;  /* 0x0000000720047291 */ /* 0x000fd2000f8e18ff */
[----:B------:R-:W2:Y:S02]  /*3eb0*/  SYNCS.PHASECHK.TRANS64.TRYWAIT P0, [UR4], R2 ;  /* 0x00000002ff0075a7 */ /* 0x000ea40008001104 */
[----:B--2---:R-:W-:Y:S05]  /*3ec0*/  @!P0 BRA `(.L_x_76) ;  /* 0x0000003c007c8947 */ /* 0x004fea0003800000 */
.L_x_136:
        /* <DEDUP_REMOVED lines=9> */
.L_x_138:
        /* <DEDUP_REMOVED lines=9> */
.L_x_140:
[----:B------:R-:W-:-:S04]  /*3ff0*/  UIADD3 UR4, UPT, UPT, UR4, 0x1, URZ ;  /* 0x0000000104047890 */ /* 0x000fc8000fffe0ff */
[----:B------:R-:W-:-:S04]  /*4000*/  UISETP.NE.AND UP0, UPT, UR4, 0x4, UPT ;  /* 0x000000040400788c */ /* 0x000fc8000bf05270 */
[----:B------:R-:W-:Y:S02]  /*4010*/  USEL UR5, URZ, 0x1, UP0 ;  /* 0x00000001ff057887 */ /* 0x000fe40008000000 */
[----:B------:R-:W-:-:S04]  /*4020*/  USEL UR4, UR4, URZ, UP0 ;  /* 0x000000ff04047287 */ /* 0x000fc80008000000 */
[----:B------:R-:W-:Y:S01]  /*4030*/  ULEA UR4, UR4, UR7, 0x3 ;  /* 0x0000000704047291 */ /* 0x000fe2000f8e18ff */
[----:B------:R-:W-:-:S04]  /*4040*/  LOP3.LUT R2, R2, UR5, RZ, 0x3c, !PT ;  /* 0x0000000502027c12 */ /* 0x000fc8000f8e3cff */
[----:B------:R-:W-:Y:S01]  /*4050*/  SHF.L.U32 R2, R2, 0x1f, RZ ;  /* 0x0000001f02027819 */ /* 0x000fe200000006ff */
[----:B-1----:R-:W-:-:S04]  /*4060*/  IMAD.U32 R0, RZ, RZ, UR4 ;  /* 0x00000004ff007e24 */ /* 0x002fc8000f8e00ff */
[----:B------:R1:W2:Y:S03]  /*4070*/  SYNCS.PHASECHK.TRANS64.TRYWAIT P0, [R0+URZ], R2 ;  /* 0x00000002000075a7 */ /* 0x0002a600080011ff */
[----:B--2---:R-:W-:Y:S05]  /*4080*/  @!P0 NANOSLEEP.SYNCS 0x989680 ;  /* 0x009896800000895d */ /* 0x004fea0003900000 */
[----:B------:R-:W2:Y:S02]  /*4090*/  @!P0 SYNCS.PHASECHK.TRANS64 P0, [R0+URZ], R2 ;  /* 0x00000002000085a7 */ /* 0x000ea400080010ff */
[----:B--2---:R-:W-:Y:S05]  /*40a0*/  @P0 BRA `(.L_x_79) ;  /* 0x0000000000200947 */ /* 0x004fea0003800000 */
.L_x_80:
[----:B--2---:R2:W4:Y:S02]  /*40b0*/  SYNCS.PHASECHK.TRANS64.TRYWAIT P0, [R0+URZ], R2 ;  /* 0x00000002000075a7 */ /* 0x00452400080011ff */
[----:B----4-:R-:W-:Y:S05]  /*40c0*/  @!P0 NANOSLEEP.SYNCS 0x989680 ;  /* 0x009896800000895d */ /* 0x010fea0003900000 */
[----:B------:R-:W4:Y:S02]  /*40d0*/  @!P0 SYNCS.PHASECHK.TRANS64 P0, [R0+URZ], R2 ;  /* 0x00000002000085a7 */ /* 0x000f2400080010ff */
[----:B----4-:R-:W-:Y:S05]  /*40e0*/  @!P0 BRA `(.L_x_80) ;  /* 0xfffffffc00f08947 */ /* 0x010fea000383ffff */
[----:B------:R-:W-:Y:S05]  /*40f0*/  BRA `(.L_x_79) ;  /* 0x00000000000c7947 */ /* 0x000fea0003800000 */
.L_x_75:
[----:B------:R-:W-:-:S04]  /*4100*/  UIADD3 UR4, UPT, UPT, UR26, 0xe0, URZ ;  /* 0x000000e01a047890 */ /* 0x000fc8000fffe0ff */
[----:B------:R-:W-:-:S09]  /*4110*/  UPRMT UR4, UR47, 0x654, UR4 ;  /* 0x000006542f047896 */ /* 0x000fd20008000004 */
[----:B------:R-:W-:Y:S03]  /*4120*/  SYNCS.ARRIVE.TRANS64.RED.A1T0 RZ, [UR4], RZ ;  /* 0x000000ffffff79a7 */ /* 0x000fe60008100404 */
.L_x_79:
[----:B-12---:R-:W-:Y:S01]  /*4130*/  SHF.L.U32 R2, RZ, 0x1f, RZ ;  /* 0x0000001fff027819 */ /* 0x006fe200000006ff */
[----:B------:R-:W-:Y:S01]  /*4140*/  UIADD3 UR4, UPT, UPT, UR26, 0xe0, URZ ;  /* 0x000000e01a047890 */ /* 0x000fe2000fffe0ff */
[----:B------:R-:W-:Y:S02]  /*4150*/  PLOP3.LUT P0, PT, PT, PT, UP1, 0x80, 0x8 ;  /* 0x000000000008781c */ /* 0x000fe40003f0f018 */
[----:B------:R-:W1:Y:S02]  /*4160*/  SYNCS.PHASECHK.TRANS64.TRYWAIT P1, [UR26+0xe0], R2 ;  /* 0x0000e002ff0075a7 */ /* 0x000e64000802111a */
[----:B-1----:R-:W-:Y:S09]  /*4170*/  @!P1 BRA `(.L_x_81) ;  /* 0x0000003c00189947 */ /* 0x002ff20003800000 */
.L_x_142:
[----:B------:R-:W-:Y:S01]  /*4180*/  @!UP1 UPRMT UR4, UR47, 0x654, UR4 ;  /* 0x000006542f049896 */ /* 0x000fe20008000004 */
[----:B------:R-:W-:Y:S01]  /*4190*/  UMOV UR5, 0xffff ;  /* 0x0000ffff00057882 */ /* 0x000fe20000000000 */
[----:B------:R-:W-:-:S07]  /*41a0*/  UMOV UR6, 0x1 ;  /* 0x0000000100067882 */ /* 0x000fce0000000000 */
[----:B------:R-:W-:Y:S01]  /*41b0*/  @!P0 SYNCS.ARRIVE.TRANS64.RED.A1T0 RZ, [UR4], RZ ;  /* 0x000000ffffff89a7 */ /* 0x000fe20008100404 */
[----:B------:R-:W-:Y:S01]  /*41c0*/  NOP ;  /* 0x0000000000007918 */ /* 0x000fe20000000000 */
[----:B-1----:R-:W1:Y:S01]  /*41d0*/  LDS R0, [UR8+0x14] ;  /* 0x00001408ff007984 */ /* 0x002e620008000800 */
[----:B------:R-:W-:-:S04]  /*41e0*/  ULOP3.LUT UR4, UR44, 0xffff, URZ, 0xc0, !UPT ;  /* 0x0000ffff2c047892 */ /* 0x000fc8000f8ec0ff */
[----:B------:R-:W-:-:S04]  /*41f0*/  USHF.R.U32.HI UR4, URZ, 0x5, UR4 ;  /* 0x00000005ff047899 */ /* 0x000fc80008011604 */
[----:B------:R-:W-:Y:S02]  /*4200*/  USHF.L.U32 UR5, UR5, UR4, URZ ;  /* 0x0000000405057299 */ /* 0x000fe400080006ff */
[----:B------:R-:W-:-:S04]  /*4210*/  USHF.L.U32 UR4, UR6, UR4, URZ ;  /* 0x0000000406047299 */ /* 0x000fc800080006ff */
[----:B-1----:R-:W-:-:S04]  /*4220*/  LOP3.LUT R0, R0, UR5, RZ, 0xc0, !PT ;  /* 0x0000000500007c12 */ /* 0x002fc8000f8ec0ff */
[----:B------:R-:W-:-:S13]  /*4230*/  ISETP.NE.AND P0, PT, R0, UR5, PT ;  /* 0x0000000500007c0c */ /* 0x000fda000bf05270 */
[----:B------:R-:W-:Y:S05]  /*4240*/  @P0 BRA `(.L_x_82) ;  /* 0x0000000000580947 */ /* 0x000fea0003800000 */
[----:B------:R-:W1:Y:S02]  /*4250*/  LDS R0, [UR8+0x18] ;  /* 0x00001808ff007984 */ /* 0x000e640008000800 */
[----:B-1----:R-:W-:-:S04]  /*4260*/  LOP3.LUT R0, R0, UR4, RZ, 0xc0, !PT ;  /* 0x0000000400007c12 */ /* 0x002fc8000f8ec0ff */
[----:B------:R-:W-:-:S13]  /*4270*/  ISETP.NE.AND P0, PT, R0, UR4, PT ;  /* 0x0000000400007c0c */ /* 0x000fda000bf05270 */
[----:B------:R-:W-:Y:S05]  /*4280*/  @P0 BRA `(.L_x_83) ;  /* 0x00000000003c0947 */ /* 0x000fea0003800000 */
[----:B------:R-:W1:Y:S01]  /*4290*/  S2R R2, SR_LANEID ;  /* 0x0000000000027919 */ /* 0x000e620000000000 */
[----:B------:R-:W-:-:S06]  /*42a0*/  ULOP3.LUT UR5, URZ, UR5, URZ, 0x33, !UPT ;  /* 0x00000005ff057292 */ /* 0x000fcc000f8e33ff */
[----:B------:R-:W-:-:S04]  /*42b0*/  IMAD.U32 R0, RZ, RZ, UR5 ;  /* 0x00000005ff007e24 */ /* 0x000fc8000f8e00ff */
[----:B------:R2:W4:Y:S02]  /*42c0*/  REDUX UR7, R0 ;  /* 0x00000000000773c4 */ /* 0x0005240000000000 */
[----:B------:R1:W-:Y:S01]  /*42d0*/  UTCATOMSWS.AND URZ, UR5 ;  /* 0x0000000500ff79e3 */ /* 0x0003e20008000000 */
[----:B--2---:R-:W-:Y:S01]  /*42e0*/  LOP3.LUT R0, RZ, UR4, RZ, 0x33, !PT ;  /* 0x00000004ff007c12 */ /* 0x004fe2000f8e33ff */
[----:B------:R-:W-:Y:S02]  /*42f0*/  VOTEU.ANY UR4, UPT, PT ;  /* 0x0000000000047886 */ /* 0x000fe400038e0100 */
[----:B------:R-:W-:Y:S02]  /*4300*/  UFLO.U32 UR4, UR4 ;  /* 0x00000004000472bd */ /* 0x000fe400080e0000 */
[----:B------:R-:W2:Y:S04]  /*4310*/  REDUX UR6, R0 ;  /* 0x00000000000673c4 */ /* 0x000ea80000000000 */
[----:B-1----:R-:W-:-:S02]  /*4320*/  ISETP.EQ.U32.AND P0, PT, R2, UR4, PT ;  /* 0x0000000402007c0c */ /* 0x002fc4000bf02070 */
[----:B----4-:R-:W-:-:S11]  /*4330*/  MOV R2, UR7 ;  /* 0x0000000700027c02 */ /* 0x010fd60008000f00 */
[----:B------:R1:W-:Y:S01]  /*4340*/  @P0 ATOMS.AND RZ, [UR8+0x14], R2 ;  /* 0x00001402ffff098c */ /* 0x0003e2000a800008 */
[----:B--2---:R-:W-:-:S05]  /*4350*/  IMAD.U32 R0, RZ, RZ, UR6 ;  /* 0x00000006ff007e24 */ /* 0x004fca000f8e00ff */
[----:B------:R1:W-:Y:S01]  /*4360*/  @P0 ATOMS.AND RZ, [UR8+0x18], R0 ;  /* 0x00001800ffff098c */ /* 0x0003e2000a800008 */
[----:B------:R-:W-:Y:S05]  /*4370*/  BRA `(.L_x_84) ;  /* 0x0000000000147947 */ /* 0x000fea0003800000 */
.L_x_83:
[----:B------:R-:W-:Y:S02]  /*4380*/  MOV R2, 0x43a0 ;  /* 0x000043a000027802 */ /* 0x000fe40000000f00 */
[----:B---3-5:R-:W-:Y:S05]  /*4390*/  CALL.REL.NOINC `($__internal_0_$__cuda_sm10x_tcgen05_guardrail_trap_col_being_dealloced_not_returned_by_alloc) ;  /* 0x0000003c002c7944 */ /* 0x028fea0003c00000 */
[----:B------:R-:W-:Y:S05]  /*43a0*/  BRA `(.L_x_84) ;  /* 0x0000000000087947 */ /* 0x000fea0003800000 */
.L_x_82:
[----:B------:R-:W-:Y:S02]  /*43b0*/  MOV R2, 0x43d0 ;  /* 0x000043d000027802 */ /* 0x000fe40000000f00 */
[----:B---3-5:R-:W-:Y:S05]  /*43c0*/  CALL.REL.NOINC `($__internal_2_$__cuda_sm10x_tcgen05_guardrail_trap_unallocated_columns_being_dealloced) ;  /* 0x0000003c00387944 */ /* 0x028fea0003c00000 */
.L_x_84:
[----:B------:R-:W-:Y:S01]  /*43d0*/  NOP ;  /* 0x0000000000007918 */ /* 0x000fe20000000000 */
[----:B------:R-:W-:Y:S05]  /*43e0*/  EXIT ;  /* 0x000000000000794d */ /* 0x000fea0003800000 */
.L_x_55:
[----:B------:R-:W-:-:S09]  /*43f0*/  UISETP.NE.OR UP0, UPT, UR13, 0x3, !UP3 ;  /* 0x000000030d00788c */ /* 0x000fd2000df05670 */
[----:B------:R-:W-:Y:S05]  /*4400*/  BRA.U UP0, `(.L_x_85) ;  /* 0x0000000d000c7547 */ /* 0x000fea000b800000 */
[----:B------:R-:W1:Y:S01]  /*4410*/  S2UR UR10, SR_CgaCtaId ;  /* 0x00000000000a79c3 */ /* 0x000e620000008800 */
[----:B------:R-:W2:Y:S01]  /*4420*/  LDCU UR26, c[0x0][0x370] ;  /* 0x00006e00ff1a77ac */ /* 0x000ea20008000800 */
[----:B------:R-:W-:Y:S02]  /*4430*/  HFMA2 R13, -RZ, RZ, 0, 0 ;  /* 0x00000000ff0d7431 */ /* 0x000fe400000001ff */
[----:B------:R-:W-:Y:S01]  /*4440*/  IMAD.MOV.U32 R15, RZ, RZ, 0x1 ;  /* 0x00000001ff0f7424 */ /* 0x000fe200078e00ff */
[----:B------:R-:W-:Y:S01]  /*4450*/  MOV R12, 0x2000 ;  /* 0x00002000000c7802 */ /* 0x000fe20000000f00 */
[----:B------:R-:W2:Y:S01]  /*4460*/  LDCU.128 UR28, c[0x0][0xb10] ;  /* 0x00016200ff1c77ac */ /* 0x000ea20008000c00 */
[----:B------:R-:W-:Y:S01]  /*4470*/  IMAD.MOV.U32 R14, RZ, RZ, RZ ;  /* 0x000000ffff0e7224 */ /* 0x000fe200078e00ff */
[----:B------:R-:W3:Y:S01]  /*4480*/  LDC.64 R16, c[0x0][0x348] ;  /* 0x0000d200ff107b82 */ /* 0x000ee20000000a00 */
[----:B------:R-:W4:Y:S01]  /*4490*/  LDCU UR25, c[0x0][0x374] ;  /* 0x00006e80ff1977ac */ /* 0x000f220008000800 */
[----:B------:R-:W1:Y:S06]  /*44a0*/  LDCU UR16, c[0x0][0xb0c] ;  /* 0x00016180ff1077ac */ /* 0x000e6c0008000800 */
[----:B------:R-:W3:Y:S01]  /*44b0*/  LDC.64 R2, c[0x0][0x888] ;  /* 0x00022200ff027b82 */ /* 0x000ee20000000a00 */
[----:B------:R-:W1:Y:S01]  /*44c0*/  LDCU UR35, c[0x0][0xb20] ;  /* 0x00016400ff2377ac */ /* 0x000e620008000800 */
[----:B------:R-:W1:Y:S06]  /*44d0*/  LDCU UR4, c[0x0][0xb30] ;  /* 0x00016600ff0477ac */ /* 0x000e6c0008000800 */
[----:B------:R-:W3:Y:S01]  /*44e0*/  LDC.64 R4, c[0x0][0x890] ;  /* 0x00022400ff047b82 */ /* 0x000ee20000000a00 */
[----:B------:R-:W-:Y:S01]  /*44f0*/  UMOV UR17, 0x400 ;  /* 0x0000040000117882 */ /* 0x000fe20000000000 */
[----:B--2---:R-:W-:-:S02]  /*4500*/  UIMAD.WIDE.U32 UR6, UR26, UR28, URZ ;  /* 0x0000001c1a0672a5 */ /* 0x004fc4000f8e00ff */
[----:B----4-:R-:W-:Y:S02]  /*4510*/  UIMAD.WIDE.U32 UR8, UR25, UR31, URZ ;  /* 0x0000001f190872a5 */ /* 0x010fe4000f8e00ff */
[----:B-1----:R-:W-:Y:S02]  /*4520*/  ULEA UR17, UR10, UR17, 0x18 ;  /* 0x000000110a117291 */ /* 0x002fe4000f8ec0ff */
[----:B------:R-:W-:Y:S02]  /*4530*/  UPLOP3.LUT UP3, UPT, UPT, UPT, UPT, 0x40, 0x4 ;  /* 0x000000000004789c */ /* 0x000fe40003f6e870 */
[----:B------:R-:W-:Y:S01]  /*4540*/  UIADD3 UR27, UPT, UPT, UR17, 0x40, URZ ;  /* 0x00000040111b7890 */ /* 0x000fe2000fffe0ff */
[----:B------:R-:W-:Y:S01]  /*4550*/  UMOV UR6, UR7 ;  /* 0x0000000700067c82 */ /* 0x000fe20008000000 */
[----:B------:R-:W-:Y:S01]  /*4560*/  UMOV UR32, UR9 ;  /* 0x0000000900207c82 */ /* 0x000fe20008000000 */
[----:B------:R-:W-:Y:S02]  /*4570*/  UISETP.GE.AND UP0, UPT, UR40, 0x1, UPT ;  /* 0x000000012800788c */ /* 0x000fe4000bf06270 */
[----:B------:R-:W-:Y:S01]  /*4580*/  UISETP.NE.AND UP4, UPT, UR40, 0x1, UPT ;  /* 0x000000012800788c */ /* 0x000fe2000bf85270 */
[----:B------:R-:W1:Y:S01]  /*4590*/  LDCU.64 UR14, c[0x0][0xb28] ;  /* 0x00016500ff0e77ac */ /* 0x000e620008000a00 */
[----:B------:R-:W-:-:S02]  /*45a0*/  UISETP.NE.AND UP6, UPT, UR16, 0x1, UPT ;  /* 0x000000011000788c */ /* 0x000fc4000bfc5270 */
[----:B------:R-:W-:Y:S02]  /*45b0*/  UISETP.NE.AND UP5, UPT, UR30, 0x1, UPT ;  /* 0x000000011e00788c */ /* 0x000fe4000bfa5270 */
[----:B------:R-:W-:Y:S02]  /*45c0*/  UPRMT UR27, UR10, 0x654, UR27 ;  /* 0x000006540a1b7896 */ /* 0x000fe4000800001b */
[----:B------:R-:W-:Y:S02]  /*45d0*/  USHF.R.U32.HI UR33, URZ, UR29, UR6 ;  /* 0x0000001dff217299 */ /* 0x000fe40008011606 */
[----:B------:R-:W-:Y:S02]  /*45e0*/  USHF.R.U32.HI UR32, URZ, UR35, UR32 ;  /* 0x00000023ff207299 */ /* 0x000fe40008011620 */
[----:B------:R-:W-:-:S11]  /*45f0*/  UISETP.NE.AND UP2, UPT, UR4, 0x1, UPT ;  /* 0x000000010400788c */ /* 0x000fd6000bf45270 */
.L_x_93:
[C---:B------:R-:W-:Y:S02]  /*4600*/  LEA R7, R14.reuse, UR17, 0x3 ;  /* 0x000000110e077c11 */ /* 0x040fe4000f8e18ff */
[----:B------:R-:W-:Y:S02]  /*4610*/  SHF.L.U32 R0, R13, 0x1f, RZ ;  /* 0x0000001f0d007819 */ /* 0x000fe400000006ff */
[----:B------:R-:W-:Y:S02]  /*4620*/  LEA R8, R14, UR17, 0x4 ;  /* 0x000000110e087c11 */ /* 0x000fe4000f8e20ff */
[----:B--2---:R-:W2:Y:S02]  /*4630*/  SYNCS.PHASECHK.TRANS64.TRYWAIT P0, [R7+URZ+0x60], R0 ;  /* 0x00006000070075a7 */ /* 0x004ea400080011ff */
[----:B--2---:R-:W-:Y:S05]  /*4640*/  @!P0 BRA `(.L_x_86) ;  /* 0x0000003400fc8947 */ /* 0x004fea0003800000 */
.L_x_143:
[----:B------:R-:W4:Y:S01]  /*4650*/  LDS.128 R8, [R8+0xf0] ;  /* 0x0000f00008087984 */ /* 0x000f220000000c00 */
[----:B------:R-:W-:Y:S01]  /*4660*/  UISETP.GE.AND UP0, UPT, UR40, 0x1, UPT ;  /* 0x000000012800788c */ /* 0x000fe2000bf06270 */
[----:B------:R-:W-:Y:S01]  /*4670*/  @!PT LDS RZ, [RZ] ;  /* 0x00000000fffff984 */ /* 0x000fe20000000800 */
[----:B------:R-:W-:Y:S01]  /*4680*/  @!PT LDS RZ, [RZ] ;  /* 0x00000000fffff984 */ /* 0x000fe20000000800 */
[----:B------:R-:W-:Y:S01]  /*4690*/  @!PT LDS RZ, [RZ] ;  /* 0x00000000fffff984 */ /* 0x000fe20000000800 */
[----:B------:R-:W-:Y:S01]  /*46a0*/  @!PT LDS RZ, [RZ] ;  /* 0x00000000fffff984 */ /* 0x000fe20000000800 */
[----:B------:R1:W-:Y:S06]  /*46b0*/  MEMBAR.ALL.CTA ;  /* 0x0000000000007992 */ /* 0x0003ec0000008000 */
[----:B-1----:R-:W1:Y:S01]  /*46c0*/  FENCE.VIEW.ASYNC.S ;  /* 0x00000000000073c6 */ /* 0x002e620000000000 */
[----:B----4-:R-:W-:Y:S11]  /*46d0*/  LOP3.LUT P0, RZ, R10, 0x1, RZ, 0xc0, !PT ;  /* 0x000000010aff7812 */ /* 0x010ff6000780c0ff */
[----:B------:R-:W-:Y:S02]  /*46e0*/  @!UPT UIADD3 URZ, UPT, UPT, URZ, URZ, URZ ;  /* 0x000000fffffff290 */ /* 0x000fe4000fffe0ff */
[----:B-1----:R-:W-:Y:S01]  /*46f0*/  VOTEU.ANY UP1, P0 ;  /* 0x0000000000ff7886 */ /* 0x002fe20000020100 */
[----:B------:R-:W-:Y:S11]  /*4700*/  PLOP3.LUT P0, PT, PT, PT, UP1, 0x80, 0x8 ;  /* 0x000000000008781c */ /* 0x000ff60003f0f018 */
[----:B------:R-:W-:Y:S02]  /*4710*/  @!UPT UIADD3 URZ, UPT, UPT, URZ, URZ, URZ ;  /* 0x000000fffffff290 */ /* 0x000fe4000fffe0ff */
[----:B--2---:R-:W-:Y:S02]  /*4720*/  @P0 SHF.R.U32.HI R0, RZ, 0x10, R9 ;  /* 0x00000010ff000819 */ /* 0x004fe40000011609 */
[----:B------:R-:W-:Y:S02]  /*4730*/  @P0 MOV R6, R8 ;  /* 0x0000000800060202 */ /* 0x000fe40000000f00 */
[----:B------:R-:W-:Y:S01]  /*4740*/  @P0 R2UR UR4, R0 ;  /* 0x00000000000402ca */ /* 0x000fe200000e0000 */
[----:B------:R-:W-:Y:S01]  /*4750*/  VIADD R0, R7, 0x70 ;  /* 0x0000007007007836 */ /* 0x000fe20000000000 */
[----:B------:R-:W-:Y:S02]  /*4760*/  @P0 LOP3.LUT R8, R9, 0xffff, RZ, 0xc0, !PT ;  /* 0x0000ffff09080812 */ /* 0x000fe400078ec0ff */
[----:B------:R-:W-:Y:S02]  /*4770*/  @P0 R2UR UR6, R6 ;  /* 0x00000000060602ca */ /* 0x000fe400000e0000 */
[----:B------:R-:W-:Y:S02]  /*4780*/  PRMT R0, RZ, 0x654, R0 ;  /* 0x00000654ff007816 */ /* 0x000fe40000000000 */
[----:B------:R-:W-:Y:S02]  /*4790*/  @P0 R2UR UR5, R8 ;  /* 0x00000000080502ca */ /* 0x000fe400000e0000 */
[----:B------:R1:W-:Y:S03]  /*47a0*/  SYNCS.ARRIVE.TRANS64.RED.A1T0 RZ, [R0+URZ], RZ ;  /* 0x000000ff00ff79a7 */ /* 0x0003e600081004ff */
[----:B------:R-:W-:Y:S04]  /*47b0*/  @UP1 UMOV UR24, UR4 ;  /* 0x0000000400181c82 */ /* 0x000fe80008000000 */
[----:B------:R-:W-:Y:S04]  /*47c0*/  @UP1 UMOV UR13, UR6 ;  /* 0x00000006000d1c82 */ /* 0x000fe80008000000 */
[----:B------:R-:W-:Y:S01]  /*47d0*/  @UP1 UMOV UR7, UR5 ;  /* 0x0000000500071c82 */ /* 0x000fe20008000000 */
[----:B------:R-:W-:Y:S05]  /*47e0*/  BRA.U !UP0, `(.L_x_87) ;  /* 0x0000000108a47547 */ /* 0x000fea000b800000 */
[----:B------:R-:W-:Y:S02]  /*47f0*/  UIMAD.WIDE.U32 UR10, UR7, UR31, URZ ;  /* 0x0000001f070a72a5 */ /* 0x000fe4000f8e00ff */
[----:B------:R-:W-:Y:S02]  /*4800*/  UIMAD.WIDE.U32 UR18, UR13, UR28, URZ ;  /* 0x0000001c0d1272a5 */ /* 0x000fe4000f8e00ff */
[----:B------:R-:W-:Y:S02]  /*4810*/  USEL UR4, UR25, UR32, !UP5 ;  /* 0x0000002019047287 */ /* 0x000fe4000e800000 */
[----:B------:R-:W-:Y:S02]  /*4820*/  USEL UR8, UR26, UR33, !UP6 ;  /* 0x000000211a087287 */ /* 0x000fe4000f000000 */
[----:B------:R-:W-:Y:S02]  /*4830*/  UIMAD.WIDE.U32 UR20, UR4, UR14, URZ ;  /* 0x0000000e041472a5 */ /* 0x000fe4000f8e00ff */
[----:B------:R-:W-:Y:S01]  /*4840*/  UIMAD.WIDE.U32 UR22, UR8, UR14, URZ ;  /* 0x0000000e081672a5 */ /* 0x000fe2000f8e00ff */
[----:B------:R-:W-:Y:S02]  /*4850*/  UMOV UR5, UR11 ;  /* 0x0000000b00057c82 */ /* 0x000fe40008000000 */
[----:B------:R-:W-:Y:S03]  /*4860*/  USHF.R.U32.HI UR6, URZ, UR35, UR5 ;  /* 0x00000023ff067299 */ /* 0x000fe60008011605 */
[----:B------:R-:W-:Y:S01]  /*4870*/  UMOV UR5, UR19 ;  /* 0x0000001300057c82 */ /* 0x000fe20008000000 */
[----:B------:R-:W-:Y:S02]  /*4880*/  USEL UR6, UR7, UR6, !UP5 ;  /* 0x0000000607067287 */ /* 0x000fe4000e800000 */
[----:B------:R-:W-:Y:S02]  /*4890*/  USHF.R.U32.HI UR9, URZ, UR29, UR5 ;  /* 0x0000001dff097299 */ /* 0x000fe40008011605 */
[----:B------:R-:W-:Y:S01]  /*48a0*/  UIMAD.WIDE.U32 UR10, UR6, UR14, URZ ;  /* 0x0000000e060a72a5 */ /* 0x000fe2000f8e00ff */
[----:B------:R-:W-:Y:S02]  /*48b0*/  UMOV UR5, UR21 ;  /* 0x0000001500057c82 */ /* 0x000fe40008000000 */
[----:B------:R-:W-:Y:S03]  /*48c0*/  @UP4 USHF.R.U32.HI UR4, URZ, UR15, UR5 ;  /* 0x0000000fff044299 */ /* 0x000fe60008011605 */
[----:B------:R-:W-:Y:S01]  /*48d0*/  UMOV UR5, UR23 ;  /* 0x0000001700057c82 */ /* 0x000fe20008000000 */
[----:B------:R-:W-:Y:S02]  /*48e0*/  UIMAD UR4, UR40, UR4, URZ ;  /* 0x00000004280472a4 */ /* 0x000fe4000f8e02ff */
[----:B------:R-:W-:Y:S02]  /*48f0*/  @UP4 USHF.R.U32.HI UR8, URZ, UR15, UR5 ;  /* 0x0000000fff084299 */ /* 0x000fe40008011605 */
[----:B------:R-:W-:Y:S02]  /*4900*/  USEL UR5, UR13, UR9, !UP6 ;  /* 0x000000090d057287 */ /* 0x000fe4000f000000 */
[----:B------:R-:W-:Y:S02]  /*4910*/  UIMAD UR9, UR40, UR8, URZ ;  /* 0x00000008280972a4 */ /* 0x000fe4000f8e02ff */
[----:B------:R-:W-:Y:S03]  /*4920*/  UISETP.GE.AND UP0, UPT, UR6, UR4, UPT ;  /* 0x000000040600728c */ /* 0x000fe6000bf06270 */
[----:B------:R-:W-:Y:S01]  /*4930*/  UMOV UR4, UR11 ;  /* 0x0000000b00047c82 */ /* 0x000fe20008000000 */
[----:B------:R-:W-:Y:S02]  /*4940*/  UISETP.GE.OR UP0, UPT, UR5, UR9, UP0 ;  /* 0x000000090500728c */ /* 0x000fe40008706670 */
[----:B------:R-:W-:Y:S02]  /*4950*/  USHF.R.U32.HI UR4, URZ, UR15, UR4 ;  /* 0x0000000fff047299 */ /* 0x000fe40008011604 */
[----:B------:R-:W-:Y:S02]  /*4960*/  UIMAD.WIDE.U32 UR10, UR5, UR14, URZ ;  /* 0x0000000e050a72a5 */ /* 0x000fe4000f8e00ff */
[----:B------:R-:W-:Y:S04]  /*4970*/  USEL UR12, UR6, UR4, !UP4 ;  /* 0x00000004060c7287 */ /* 0x000fe8000e000000 */
[----:B------:R-:W-:Y:S01]  /*4980*/  UIADD3 UR9, UPT, UPT, -UR12, URZ, URZ ;  /* 0x000000ff0c097290 */ /* 0x000fe2000fffe1ff */
[----:B------:R-:W-:Y:S02]  /*4990*/  @!UP0 UMOV UR4, UR11 ;  /* 0x0000000b00048c82 */ /* 0x000fe40008000000 */
[----:B------:R-:W-:Y:S02]  /*49a0*/  @!UP0 USHF.R.U32.HI UR4, URZ, UR15, UR4 ;  /* 0x0000000fff048299 */ /* 0x000fe40008011604 */
[----:B------:R-:W-:Y:S02]  /*49b0*/  UIMAD UR9, UR40, UR9, UR6 ;  /* 0x00000009280972a4 */ /* 0x000fe4000f8e0206 */
[----:B------:R-:W-:Y:S04]  /*49c0*/  @!UP0 USEL UR4, UR5, UR4, !UP4 ;  /* 0x0000000405048287 */ /* 0x000fe8000e000000 */
[----:B------:R-:W-:Y:S02]  /*49d0*/  @!UP0 UIMAD UR9, UR8, UR9, UR4 ;  /* 0x00000009080982a4 */ /* 0x000fe4000f8e0204 */
[----:B------:R-:W-:Y:S02]  /*49e0*/  @!UP0 UIADD3 UR10, UPT, UPT, UR12, -UR4, URZ ;  /* 0x800000040c0a8290 */ /* 0x000fe4000fffe0ff */
[----:B------:R-:W-:Y:S02]  /*49f0*/  UIADD3 UR4, UPT, UPT, -UR5, URZ, URZ ;  /* 0x000000ff05047290 */ /* 0x000fe4000fffe1ff */
[----:B------:R-:W-:Y:S02]  /*4a00*/  UIADD3 UR8, UPT, UPT, -UR6, URZ, URZ ;  /* 0x000000ff06087290 */ /* 0x000fe4000fffe1ff */
[----:B------:R-:W-:Y:S02]  /*4a10*/  @!UP0 UIMAD UR6, UR10, UR40, UR5 ;  /* 0x000000280a0682a4 */ /* 0x000fe4000f8e0205 */
[----:B------:R-:W-:Y:S02]  /*4a20*/  UIMAD UR13, UR16, UR4, UR13 ;  /* 0x00000004100d72a4 */ /* 0x000fe4000f8e020d */
[----:B------:R-:W-:Y:S01]  /*4a30*/  UIMAD UR7, UR30, UR8, UR7 ;  /* 0x000000081e0772a4 */ /* 0x000fe2000f8e0207 */
[----:B------:R-:W-:Y:S02]  /*4a40*/  @!UP0 UMOV UR5, UR9 ;  /* 0x0000000900058c82 */ /* 0x000fe40008000000 */
[----:B------:R-:W-:Y:S02]  /*4a50*/  UIMAD UR13, UR5, UR16, UR13 ;  /* 0x00000010050d72a4 */ /* 0x000fe4000f8e020d */
[----:B------:R-:W-:Y:S11]  /*4a60*/  UIMAD UR7, UR6, UR30, UR7 ;  /* 0x0000001e060772a4 */ /* 0x000ff6000f8e0207 */
[----:B------:R-:W-:Y:S01]  /*4a70*/  @!UPT UIADD3 URZ, UPT, UPT, URZ, URZ, URZ ;  /* 0x000000fffffff290 */ /* 0x000fe2000fffe0ff */
.L_x_87:
[----:B------:R-:W2:Y:S01]  /*4a80*/  @!UP2 LDCU.128 UR20, c[0x0][0xb10] ;  /* 0x00016200ff14a7ac */ /* 0x000ea20008000c00 */
[C---:B---3--:R-:W-:Y:S02]  /*4a90*/  ISETP.NE.U32.AND P1, PT, R4.reuse, RZ, PT ;  /* 0x000000ff0400720c */ /* 0x048fe40003f25070 */
[----:B------:R-:W-:Y:S02]  /*4aa0*/  ISETP.NE.U32.AND P0, PT, R4, RZ, PT ;  /* 0x000000ff0400720c */ /* 0x000fe40003f05070 */
[C---:B------:R-:W-:Y:S02]  /*4ab0*/  ISETP.NE.AND.EX P1, PT, R5.reuse, RZ, PT, P1 ;  /* 0x000000ff0500720c */ /* 0x040fe40003f25310 */
[----:B------:R-:W-:Y:S01]  /*4ac0*/  ISETP.NE.AND.EX P0, PT, R5, RZ, PT, P0 ;  /* 0x000000ff0500720c */ /* 0x000fe20003f05300 */
[----:B------:R-:W3:Y:S01]  /*4ad0*/  @!UP2 LDCU UR5, c[0x0][0xb0c] ;  /* 0x00016180ff05a7ac */ /* 0x000ee20008000800 */
[----:B------:R-:W-:Y:S01]  /*4ae0*/  SHF.L.U32 R6, R15, 0x1f, RZ ;  /* 0x0000001f0f067819 */ /* 0x000fe200000006ff */
[----:B--2---:R-:W-:Y:S07]  /*4af0*/  UIMAD.WIDE.U32 UR8, UR13, UR20, URZ ;  /* 0x000000140d0872a5 */ /* 0x004fee000f8e00ff */
[----:B------:R-:W-:Y:S01]  /*4b00*/  @!UP2 UMOV UR4, UR9 ;  /* 0x000000090004ac82 */ /* 0x000fe20008000000 */
[----:B---3--:R-:W-:Y:S02]  /*4b10*/  @!UP2 UISETP.NE.AND UP0, UPT, UR5, 0x1, UPT ;  /* 0x000000010500a88c */ /* 0x008fe4000bf05270 */
[----:B------:R-:W-:Y:S02]  /*4b20*/  @!UP2 USHF.R.U32.HI UR4, URZ, UR21, UR4 ;  /* 0x00000015ff04a299 */ /* 0x000fe40008011604 */
[----:B------:R-:W-:Y:S02]  /*4b30*/  UIMAD.WIDE.U32 UR8, UR7, UR23, URZ ;  /* 0x00000017070872a5 */ /* 0x000fe4000f8e00ff */
[----:B------:R-:W-:Y:S02]  /*4b40*/  @!UP2 USEL UR10, UR13, UR4, !UP0 ;  /* 0x000000040d0aa287 */ /* 0x000fe4000c000000 */
[----:B------:R-:W-:Y:S03]  /*4b50*/  @!UP2 UISETP.NE.AND UP0, UPT, UR22, 0x1, UPT ;  /* 0x000000011600a88c */ /* 0x000fe6000bf05270 */
[----:B------:R-:W-:Y:S02]  /*4b60*/  @!UP2 UMOV UR6, UR9 ;  /* 0x000000090006ac82 */ /* 0x000fe40008000000 */
[----:B------:R-:W2:Y:S02]  /*4b70*/  @!UP2 LDCU UR4, c[0x0][0xb20] ;  /* 0x00016400ff04a7ac */ /* 0x000ea40008000800 */
[----:B--2---:R-:W-:Y:S04]  /*4b80*/  @!UP2 USHF.R.U32.HI UR6, URZ, UR4, UR6 ;  /* 0x00000004ff06a299 */ /* 0x004fe80008011606 */
[----:B------:R-:W-:Y:S04]  /*4b90*/  @!UP2 USEL UR6, UR7, UR6, !UP0 ;  /* 0x000000060706a287 */ /* 0x000fe8000c000000 */
[----:B------:R-:W-:Y:S02]  /*4ba0*/  @!UP2 UIADD3 UR4, UPT, UPT, -UR10, UR6, URZ ;  /* 0x000000060a04a290 */ /* 0x000fe4000fffe1ff */
[----:B------:R-:W-:Y:S02]  /*4bb0*/  @!UP2 UIADD3 UR6, UPT, UPT, UR10, -UR6, URZ ;  /* 0x800000060a06a290 */ /* 0x000fe4000fffe0ff */
[----:B------:R-:W-:Y:S02]  /*4bc0*/  @!UP2 UIMAD UR13, UR4, UR5, UR13 ;  /* 0x00000005040da2a4 */ /* 0x000fe4000f8e020d */
[----:B------:R-:W-:Y:S01]  /*4bd0*/  @!UP2 UIMAD UR7, UR6, UR22, UR7 ;  /* 0x000000160607a2a4 */ /* 0x000fe2000f8e0207 */
[----:B------:R-:W-:Y:S11]  /*4be0*/  BRA.U UP3, `(.L_x_88) ;  /* 0x0000000103107547 */ /* 0x000ff6000b800000 */
[----:B------:R-:W-:Y:S04]  /*4bf0*/  MOV R7, UR34 ;  /* 0x0000002200077c02 */ /* 0x000fe80008000f00 */
[----:B------:R-:W-:Y:S04]  /*4c00*/  SHF.L.U32 R7, R7, 0x1f, RZ ;  /* 0x0000001f07077819 */ /* 0x000fe800000006ff */
[----:B------:R-:W2:Y:S02]  /*4c10*/  SYNCS.PHASECHK.TRANS64.TRYWAIT P2, [UR17+0x58], R7 ;  /* 0x00005807ff0075a7 */ /* 0x000ea40008041111 */
[----:B--2---:R-:W-:Y:S05]  /*4c20*/  @!P2 BRA `(.L_x_89) ;  /* 0x000000300098a947 */ /* 0x004fea0003800000 */
.L_x_88:
[----:B------:R-:W-:Y:S05]  /*4c30*/  @!P1 BRA `(.L_x_90) ;  /* 0x0000000000309947 */ /* 0x000fea0003800000 */
[----:B------:R-:W-:Y:S01]  /*4c40*/  ISETP.NE.U32.AND P1, PT, R2, RZ, PT ;  /* 0x000000ff0200720c */ /* 0x000fe20003f25070 */
[----:B------:R-:W2:Y:S01]  /*4c50*/  LDCU.64 UR4, c[0x0][0x358] ;  /* 0x00006b00ff0477ac */ /* 0x000ea20008000a00 */
[----:B------:R-:W-:Y:S02]  /*4c60*/  IMAD.MOV.U32 R141, RZ, RZ, 0x1 ;  /* 0x00000001ff8d7424 */ /* 0x000fe400078e00ff */
[----:B------:R-:W-:Y:S11]  /*4c70*/  ISETP.NE.AND.EX P1, PT, R3, RZ, PT, P1 ;  /* 0x000000ff0300720c */ /* 0x000ff60003f25310 */
[----:B------:R-:W-:Y:S02]  /*4c80*/  @!UPT UIADD3 URZ, UPT, UPT, URZ, URZ, URZ ;  /* 0x000000fffffff290 */ /* 0x000fe4000fffe0ff */
[----:B------:R-:W3:Y:S01]  /*4c90*/  @P1 LDC.64 R8, c[0x0][0x888] ;  /* 0x00022200ff081b82 */ /* 0x000ee20000000a00 */
[----:B-1----:R-:W-:Y:S04]  /*4ca0*/  @P1 IMAD R0, R4, UR36, RZ ;  /* 0x0000002404001c24 */ /* 0x002fe8000f8e02ff */
[----:B---3--:R-:W-:Y:S04]  /*4cb0*/  @P1 IMAD.WIDE R8, R0, 0x4, R8 ;  /* 0x0000000400081825 */ /* 0x008fe800078e0208 */
[----:B------:R-:W-:Y:S01]  /*4cc0*/  HFMA2 R0, -RZ, RZ, 0, 5.9604644775390625e-08 ;  /* 0x00000001ff007431 */ /* 0x000fe200000001ff */
[----:B--2--5:R2:W5:Y:S04]  /*4cd0*/  @P1 LDG.E R71, desc[UR4][R8.64] ;  /* 0x0000000408471981 */ /* 0x024568000c1e1900 */
[----:B------:R-:W-:Y:S01]  /*4ce0*/  @!P1 PRMT R141, R0, 0x7610, R141 ;  /* 0x00007610008d9816 */ /* 0x000fe2000000008d */
[----:B--2---:R-:W3:Y:S06]  /*4cf0*/  @!P1 LDC R71, c[0x0][0x880] ;  /* 0x00022000ff479b82 */ /* 0x004eec0000000800 */
.L_x_90:
[----:B---3-5:R-:W-:Y:S01]  /*4d00*/  @!P0 FSETP.EQ.AND P1, PT, R71, RZ, PT ;  /* 0x000000ff4700820b */ /* 0x028fe20003f22000 */
[----:B------:R-:W-:Y:S01]  /*4d10*/  @!UPT UIADD3 URZ, UPT, UPT, URZ, URZ, URZ ;  /* 0x000000fffffff290 */ /* 0x000fe2000fffe0ff */
[----:B------:R-:W-:Y:S11]  /*4d20*/  @!P0 BRA `(.L_x_91) ;  /* 0x0000000000188947 */ /* 0x000ff60003800000 */
[----:B------:R-:W-:Y:S02]  /*4d30*/  LOP3.LUT P0, RZ, R141, 0xff, RZ, 0xc0, !PT ;  /* 0x000000ff8dff7812 */ /* 0x000fe4000780c0ff */
[----:B------:R-:W-:Y:S04]  /*4d40*/  ISETP.NE.U32.AND P1, PT, R2, RZ, PT ;  /* 0x000000ff0200720c */ /* 0x000fe80003f25070 */
[----:B------:R-:W-:Y:S04]  /*4d50*/  ISETP.NE.AND.EX P1, PT, R3, RZ, PT, P1 ;  /* 0x000000ff0300720c */ /* 0x000fe80003f25310 */
[----:B------:R-:W-:Y:S03]  /*4d60*/  PLOP3.LUT P1, PT, P1, PT, PT, 0x8, 0x80 ;  /* 0x000000000080781c */ /* 0x000fe60000f2e170 */
[----:B------:R-:W-:Y:S11]  /*4d70*/  @P0 FSETP.EQ.AND P1, PT, R71, RZ, PT ;  /* 0x000000ff4700020b */ /* 0x000ff60003f22000 */
[----:B------:R-:W-:Y:S02]  /*4d80*/  @!UPT UIADD3 URZ, UPT, UPT, URZ, URZ, URZ ;  /* 0x000000fffffff290 */ /* 0x000fe4000fffe0ff */
.L_x_91:
[----:B------:R-:W2:Y:S01]  /*4d90*/  SYNCS.PHASECHK.TRANS64.TRYWAIT P0, [UR17+0x48], R6 ;  /* 0x00004806ff0075a7 */ /* 0x000ea20008001111 */
[----:B------:R-:W-:Y:S02]  /*4da0*/  ELECT P2, URZ, PT ;  /* 0x0000000000ff782f */ /* 0x000fe40003840000 */
[----:B------:R-:W-:Y:S01]  /*4db0*/  IADD3 R14, PT, PT, R14, 0x1, RZ ;  /* 0x000000010e0e7810 */ /* 0x000fe20007ffe0ff */
[----:B--2---:R-:W-:Y:S10]  /*4dc0*/  @!P0 BRA `(.L_x_92) ;  /* 0x0000003000488947 */ /* 0x004ff40003800000 */
.L_x_146:
[----:B------:R-:W-:Y:S01]  /*4dd0*/  PLOP3.LUT P1, PT, P1, P2, PT, 0xf2, 0x2f ;  /* 0x00000000002f781c */ /* 0x000fe20000f25e72 */
[----:B------:R-:W-:Y:S01]  /*4de0*/  UMOV UR18, 0x0 ;  /* 0x0000000000127882 */ /* 0x000fe20000000000 */
[----:B------:R-:W-:Y:S01]  /*4df0*/  UMOV UR19, 0x10000000 ;  /* 0x1000000000137882 */ /* 0x000fe20000000000 */
[----:B------:R-:W-:Y:S01]  /*4e00*/  UMOV UR12, UR36 ;  /* 0x00000024000c7c82 */ /* 0x000fe20008000000 */
[----:B------:R-:W-:Y:S01]  /*4e10*/  LOP3.LUT R15, R15, 0x1, RZ, 0x3c, !PT ;  /* 0x000000010f0f7812 */ /* 0x000fe200078e3cff */
[----:B------:R-:W-:Y:S01]  /*4e20*/  UPLOP3.LUT UP3, UPT, UPT, UPT, UPT, 0x80, 0x8 ;  /* 0x000000000008789c */ /* 0x000fe20003f6f070 */
[----:B------:R-:W-:Y:S07]  /*4e30*/  UMOV UR36, UR24 ;  /* 0x0000001800247c82 */ /* 0x000fee0008000000 */
[----:B-1----:R-:W-:Y:S01]  /*4e40*/  @!P1 IADD3 R6, P0, PT, R16, 0x580, RZ ;  /* 0x0000058010069810 */ /* 0x002fe20007f1e0ff */
[----:B------:R-:W-:Y:S03]  /*4e50*/  VOTEU.ALL UP0, P1 ;  /* 0x0000000000ff7886 */ /* 0x000fe60000800000 */
[----:B------:R-:W-:Y:S01]  /*4e60*/  @!P1 R2UR UR5, R6 ;  /* 0x00000000060592ca */ /* 0x000fe200000e0000 */
[----:B------:R-:W-:Y:S01]  /*4e70*/  @!P1 IMAD.X R0, RZ, RZ, R17, P0 ;  /* 0x000000ffff009224 */ /* 0x000fe200000e0611 */
[----:B------:R-:W-:Y:S01]  /*4e80*/  @!UP0 USHF.L.U32 UR10, UR45, 0x6, URZ ;  /* 0x000000062d0a8899 */ /* 0x000fe200080006ff */
[----:B------:R-:W-:Y:S01]  /*4e90*/  ISETP.NE.AND P0, PT, R14, 0x2, PT ;  /* 0x000000020e00780c */ /* 0x000fe20003f05270 */
[----:B------:R-:W-:Y:S02]  /*4ea0*/  @!UP0 USHF.L.U32 UR11, UR46, 0x7, URZ ;  /* 0x000000072e0b8899 */ /* 0x000fe400080006ff */
[----:B------:R-:W-:Y:S01]  /*4eb0*/  @!P1 R2UR UR4, R0 ;  /* 0x00000000000492ca */ /* 0x000fe200000e0000 */
[----:B------:R-:W-:Y:S01]  /*4ec0*/  @!UP0 UIADD3 UR8, UPT, UPT, UR17, 0x200, URZ ;  /* 0x0000020011088890 */ /* 0x000fe2000fffe0ff */
[----:B------:R-:W-:Y:S01]  /*4ed0*/  SEL R0, RZ, 0x1, P0 ;  /* 0x00000001ff007807 */ /* 0x000fe20000000000 */
[----:B------:R-:W-:Y:S01]  /*4ee0*/  @!UP0 UIADD3 UR9, UPT, UPT, UR17, 0x40, URZ ;  /* 0x0000004011098890 */ /* 0x000fe2000fffe0ff */
[----:B------:R-:W-:Y:S01]  /*4ef0*/  SEL R14, R14, RZ, P0 ;  /* 0x000000ff0e0e7207 */ /* 0x000fe20000000000 */
[----:B------:R-:W-:Y:S01]  /*4f00*/  VOTEU.ALL UP0, P1 ;  /* 0x0000000000ff7886 */ /* 0x000fe20000800000 */
[----:B------:R-:W-:Y:S01]  /*4f10*/  LOP3.LUT R13, R13, R0, RZ, 0x3c, !PT ;  /* 0x000000000d0d7212 */ /* 0x000fe200078e3cff */
[----:B------:R-:W-:Y:S01]  /*4f20*/  IMAD.U32 R6, RZ, RZ, UR5 ;  /* 0x00000005ff067e24 */ /* 0x000fe2000f8e00ff */
[----:B------:R-:W-:Y:S02]  /*4f30*/  UIADD3 UR45, UPT, UPT, UR7, UR55, URZ ;  /* 0x00000037072d7290 */ /* 0x000fe4000fffe0ff */
[----:B------:R-:W-:Y:S03]  /*4f40*/  UIADD3 UR46, UPT, UPT, UR13, UR58, URZ ;  /* 0x0000003a0d2e7290 */ /* 0x000fe6000fffe0ff */
[----:B------:R-:W-:Y:S01]  /*4f50*/  IMAD.U32 R7, RZ, RZ, UR4 ;  /* 0x00000004ff077e24 */ /* 0x000fe2000f8e00ff */
[----:B------:R-:W-:Y:S04]  /*4f60*/  @!P1 R2UR UR4, R6 ;  /* 0x00000000060492ca */ /* 0x000fe800000e0000 */
[----:B------:R-:W-:Y:S11]  /*4f70*/  @!P1 R2UR UR5, R7 ;  /* 0x00000000070592ca */ /* 0x000ff600000e0000 */
[----:B------:R-:W-:Y:S02]  /*4f80*/  @!UPT UIADD3 URZ, UPT, UPT, URZ, URZ, URZ ;  /* 0x000000fffffff290 */ /* 0x000fe4000fffe0ff */
[----:B------:R2:W-:Y:S01]  /*4f90*/  @!UP0 UTMALDG.3D [UR8], [UR4], desc[UR18] ;  /* 0x00001208040085b4 */ /* 0x0005e20008011000 */
[----:B------:R2:W-:Y:S01]  /*4fa0*/  @!P1 SYNCS.ARRIVE.TRANS64.RED.A0TR RZ, [UR17+0x40], R12 ;  /* 0x0000400cffff99a7 */ /* 0x0005e20008300411 */
[----:B------:R-:W-:Y:S01]  /*4fb0*/  SYNCS.ARRIVE.TRANS64.RED.A1T0 RZ, [UR27], RZ ;  /* 0x000000ffffff79a7 */ /* 0x000fe2000810041b */
[----:B------:R-:W-:Y:S05]  /*4fc0*/  BRA.U UP1, `(.L_x_93) ;  /* 0xfffffff5018c7547 */ /* 0x000fea000b83ffff */
[----:B------:R-:W-:Y:S07]  /*4fd0*/  MOV R0, UR17 ;  /* 0x0000001100007c02 */ /* 0x000fee0008000f00 */
.L_x_94:
[----:B-1----:R-:W-:-:S04]  /*4fe0*/  SHF.L.U32 R2, R15, 0x1f, RZ ;  /* 0x0000001f0f027819 */ /* 0x002fc800000006ff */
[----:B------:R1:W3:Y:S03]  /*4ff0*/  SYNCS.PHASECHK.TRANS64.TRYWAIT P0, [R0+URZ+0x48], R2 ;  /* 0x00004802000075a7 */ /* 0x0002e600080011ff */
[----:B---3--:R-:W-:Y:S05]  /*5000*/  @!P0 NANOSLEEP.SYNCS 0x989680 ;  /* 0x009896800000895d */ /* 0x008fea0003900000 */
[----:B------:R-:W3:Y:S02]  /*5010*/  @!P0 SYNCS.PHASECHK.TRANS64 P0, [R0+URZ+0x48], R2 ;  /* 0x00004802000085a7 */ /* 0x000ee400080010ff */
[----:B--23--:R-:W-:Y:S05]  /*5020*/  @P0 EXIT ;  /* 0x000000000000094d */ /* 0x00cfea0003800000 */
[----:B------:R-:W-:Y:S05]  /*5030*/  BRA `(.L_x_94) ;  /* 0xfffffffc00e87947 */ /* 0x000fea000383ffff */
.L_x_85:
[----:B------:R-:W-:-:S06]  /*5040*/  UISETP.GE.AND UP0, UPT, UR13, 0x4, UPT ;  /* 0x000000040d00788c */ /* 0x000fcc000bf06270 */
[----:B------:R-:W-:-:S13]  /*5050*/  PLOP3.LUT P0, PT, PT, PT, UP0, 0x80, 0x8 ;  /* 0x000000000008781c */ /* 0x000fda0003f0f008 */
[----:B------:R-:W-:Y:S05]  /*5060*/  @!P0 EXIT ;  /* 0x000000000000894d */ /* 0x000fea0003800000 */
[----:B------:R-:W1:Y:S08]  /*5070*/  S2UR UR4, SR_CgaCtaId ;  /* 0x00000000000479c3 */ /* 0x000e700000008800 */
[----:B------:R-:W-:Y:S01]  /*5080*/  BAR.SYNC.DEFER_BLOCKING 0x6, 0xa0 ;  /* 0x0182800000007b1d */ /* 0x000fe20000010000 */
[C---:B------:R-:W-:Y:S01]  /*5090*/  IMAD.SHL.U32 R4, R131.reuse, 0x40, RZ ;  /* 0x0000004083047824 */ /* 0x040fe200078e00ff */
[----:B------:R-:W-:Y:S01]  /*50a0*/  CS2R R146, SRZ ;  /* 0x0000000000927805 */ /* 0x000fe2000001ff00 */
[C---:B------:R-:W-:Y:S01]  /*50b0*/  IMAD.SHL.U32 R140, R131.reuse, 0x8, RZ ;  /* 0x00000008838c7824 */ /* 0x040fe200078e00ff */
[----:B------:R-:W-:Y:S01]  /*50c0*/  CS2R R144, SRZ ;  /* 0x0000000000907805 */ /* 0x000fe2000001ff00 */
[C---:B------:R-:W-:Y:S01]  /*50d0*/  IMAD.SHL.U32 R148, R131.reuse, 0x10, RZ ;  /* 0x0000001083947824 */ /* 0x040fe200078e00ff */
[----:B------:R-:W-:Y:S01]  /*50e0*/  UMOV UR44, 0x400 ;  /* 0x00000400002c7882 */ /* 0x000fe20000000000 */
[----:B------:R-:W-:Y:S01]  /*50f0*/  LOP3.LUT R5, R4, 0x180, RZ, 0xc0, !PT ;  /* 0x0000018004057812 */ /* 0x000fe200078ec0ff */
[----:B------:R-:W2:Y:S01]  /*5100*/  LDC.64 R136, c[0x0][0x888] ;  /* 0x00022200ff887b82 */ /* 0x000ea20000000a00 */
[----:B------:R-:W-:Y:S01]  /*5110*/  IMAD.U32 R69, R131, 0x10000, RZ ;  /* 0x0001000083457824 */ /* 0x000fe200078e00ff */
[----:B------:R-:W-:Y:S01]  /*5120*/  LOP3.LUT R150, R148, 0x20, RZ, 0xc0, !PT ;  /* 0x0000002094967812 */ /* 0x000fe200078ec0ff */
[----:B------:R-:W-:Y:S01]  /*5130*/  IMAD.MOV.U32 R68, RZ, RZ, RZ ;  /* 0x000000ffff447224 */ /* 0x000fe200078e00ff */
[----:B------:R-:W-:Y:S01]  /*5140*/  LOP3.LUT R140, R5, 0x30, R140, 0xf8, !PT ;  /* 0x00000030058c7812 */ /* 0x000fe200078ef88c */
[----:B------:R-:W3:Y:S01]  /*5150*/  LDCU UR53, c[0x0][0x370] ;  /* 0x00006e00ff3577ac */ /* 0x000ee20008000800 */
[----:B------:R-:W-:-:S02]  /*5160*/  LOP3.LUT R69, R69, 0x600000, RZ, 0xc0, !PT ;  /* 0x0060000045457812 */ /* 0x000fc400078ec0ff */
[----:B------:R-:W4:Y:S01]  /*5170*/  LDC.64 R138, c[0x0][0x890] ;  /* 0x00022400ff8a7b82 */ /* 0x000f220000000a00 */
[----:B------:R-:W-:Y:S01]  /*5180*/  LOP3.LUT R140, R140, 0x1e40, R4, 0xf8, !PT ;  /* 0x00001e408c8c7812 */ /* 0x000fe200078ef804 */
[----:B------:R-:W2:Y:S01]  /*5190*/  LDCU.64 UR62, c[0x0][0x348] ;  /* 0x00006900ff3e77ac */ /* 0x000ea20008000a00 */
[----:B------:R-:W-:Y:S01]  /*51a0*/  LOP3.LUT R148, R148, 0x40, RZ, 0xc0, !PT ;  /* 0x0000004094947812 */ /* 0x000fe200078ec0ff */
[----:B------:R-:W2:Y:S04]  /*51b0*/  LDCU UR41, c[0x0][0xb0c] ;  /* 0x00016180ff2977ac */ /* 0x000ea80008000800 */
[----:B------:R-:W2:Y:S01]  /*51c0*/  LDC.64 R134, c[0x0][0x8b0] ;  /* 0x00022c00ff867b82 */ /* 0x000ea20000000a00 */
[----:B-1----:R-:W-:Y:S01]  /*51d0*/  ULEA UR44, UR4, UR44, 0x18 ;  /* 0x0000002c042c7291 */ /* 0x002fe2000f8ec0ff */
[----:B------:R-:W1:Y:S06]  /*51e0*/  LDCU UR61, c[0x0][0xb20] ;  /* 0x00016400ff3d77ac */ /* 0x000e6c0008000800 */
[----:B------:R-:W1:Y:S01]  /*51f0*/  LDC.64 R132, c[0x0][0x8a8] ;  /* 0x00022a00ff847b82 */ /* 0x000e620000000a00 */
[----:B------:R-:W-:Y:S01]  /*5200*/  VIADD R149, R140, UR44 ;  /* 0x0000002c8c957c36 */ /* 0x000fe20008000000 */
[----:B------:R-:W-:Y:S01]  /*5210*/  UIADD3 UR4, UPT, UPT, UR44, 0x2200, URZ ;  /* 0x000022002c047890 */ /* 0x000fe2000fffe0ff */
[----:B------:R-:W3:Y:S01]  /*5220*/  LDS R0, [UR44+0x110] ;  /* 0x0001102cff007984 */ /* 0x000ee20008000800 */
[----:B------:R-:W1:Y:S02]  /*5230*/  LDCU UR39, c[0x0][0xb30] ;  /* 0x00016600ff2777ac */ /* 0x000e640008000800 */
[----:B------:R-:W-:-:S02]  /*5240*/  IADD3 R150, PT, PT, -R150, 0x200, R149 ;  /* 0x0000020096967810 */ /* 0x000fc40007ffe195 */
[----:B------:R-:W-:Y:S01]  /*5250*/  IADD3 R149, PT, PT, -R148, 0x200, R149 ;  /* 0x0000020094957810 */ /* 0x000fe20007ffe195 */
[----:B------:R-:W-:Y:S01]  /*5260*/  IMAD.U32 R151, RZ, RZ, UR4 ;  /* 0x00000004ff977e24 */ /* 0x000fe2000f8e00ff */
[----:B------:R-:W1:Y:S01]  /*5270*/  LDCU.64 UR56, c[0x0][0x888] ;  /* 0x00011100ff3877ac */ /* 0x000e620008000a00 */
[----:B------:R-:W-:Y:S01]  /*5280*/  IMAD.IADD R148, R150, 0x1, -R148 ;  /* 0x0000000196947824 */ /* 0x000fe200078e0a94 */
[----:B------:R-:W1:Y:S01]  /*5290*/  LDCU.64 UR42, c[0x0][0xb28] ;  /* 0x00016500ff2a77ac */ /* 0x000e620008000a00 */
[----:B------:R-:W1:Y:S01]  /*52a0*/  LDCU.128 UR48, c[0x0][0xb10] ;  /* 0x00016200ff3077ac */ /* 0x000e620008000c00 */
[----:B------:R-:W1:Y:S01]  /*52b0*/  LDCU UR52, c[0x0][0x374] ;  /* 0x00006e80ff3477ac */ /* 0x000e620008000800 */
[----:B------:R-:W-:Y:S01]  /*52c0*/  UIADD3 UR59, UPT, UPT, UR44, 0x200, URZ ;  /* 0x000002002c3b7890 */ /* 0x000fe2000fffe0ff */
[----:B--234-:R-:W-:-:S11]  /*52d0*/  IMAD.IADD R69, R0, 0x1, R69 ;  /* 0x0000000100457824 */ /* 0x01cfd600078e0245 */
.L_x_112:
[----:B------:R-:W-:Y:S02]  /*52e0*/  LEA R3, R144, UR44, 0x3 ;  /* 0x0000002c90037c11 */ /* 0x000fe4000f8e18ff */
[----:B------:R-:W-:Y:S02]  /*52f0*/  SHF.L.U32 R0, R146, 0x1f, RZ ;  /* 0x0000001f92007819 */ /* 0x000fe400000006ff */
[----:B------:R-:W-:Y:S02]  /*5300*/  LEA R4, R144, UR44, 0x4 ;  /* 0x0000002c90047c11 */ /* 0x000fe4000f8e20ff */
[----:B--2---:R-:W2:Y:S02]  /*5310*/  SYNCS.PHASECHK.TRANS64.TRYWAIT P0, [R3+URZ+0x60], R0 ;  /* 0x00006000030075a7 */ /* 0x004ea400080011ff */
[----:B-12---:R-:W-:Y:S05]  /*5320*/  @!P0 BRA `(.L_x_95) ;  /* 0x0000002c00088947 */ /* 0x006fea0003800000 */
.L_x_147:
[----:B------:R-:W3:Y:S01]  /*5330*/  LDS.128 R4, [R4+0xf0] ;  /* 0x0000f00004047984 */ /* 0x000ee20000000c00 */
[----:B------:R-:W-:Y:S01]  /*5340*/  UISETP.GE.AND UP0, UPT, UR40, 0x1, UPT ;  /* 0x000000012800788c */ /* 0x000fe2000bf06270 */
[----:B------:R-:W-:Y:S01]  /*5350*/  @!PT LDS RZ, [RZ] ;  /* 0x00000000fffff984 */ /* 0x000fe20000000800 */
[----:B------:R-:W-:Y:S01]  /*5360*/  @!PT LDS RZ, [RZ] ;  /* 0x00000000fffff984 */ /* 0x000fe20000000800 */
[----:B------:R-:W-:Y:S01]  /*5370*/  @!PT LDS RZ, [RZ] ;  /* 0x00000000fffff984 */ /* 0x000fe20000000800 */
[----:B------:R-:W-:Y:S01]  /*5380*/  @!PT LDS RZ, [RZ] ;  /* 0x00000000fffff984 */ /* 0x000fe20000000800 */
[----:B------:R4:W-:Y:S06]  /*5390*/  MEMBAR.ALL.CTA ;  /* 0x0000000000007992 */ /* 0x0009ec0000008000 */
[----:B----4-:R-:W4:Y:S01]  /*53a0*/  FENCE.VIEW.ASYNC.S ;  /* 0x00000000000073c6 */ /* 0x010f220000000000 */
[----:B---3--:R-:W-:Y:S11]  /*53b0*/  LOP3.LUT P0, RZ, R6, 0x1, RZ, 0xc0, !PT ;  /* 0x0000000106ff7812 */ /* 0x008ff6000780c0ff */
[----:B------:R-:W-:Y:S02]  /*53c0*/  @!UPT UIADD3 URZ, UPT, UPT, URZ, URZ, URZ ;  /* 0x000000fffffff290 */ /* 0x000fe4000fffe0ff */
[----:B----4-:R-:W-:Y:S01]  /*53d0*/  VOTEU.ANY UP1, P0 ;  /* 0x0000000000ff7886 */ /* 0x010fe20000020100 */
[----:B------:R-:W-:Y:S01]  /*53e0*/  PLOP3.LUT P0, PT, PT, PT, UP1, 0x80, 0x8 ;  /* 0x000000000008781c */ /* 0x000fe20003f0f018 */
[----:B------:R-:W-:Y:S11]  /*53f0*/  UP2UR UR47, UPR, URZ, 0x2 ;  /* 0x00000002ff2f7883 */ /* 0x000ff60008000000 */
[----:B------:R-:W-:Y:S01]  /*5400*/  @!UPT UIADD3 URZ, UPT, UPT, URZ, URZ, URZ ;  /* 0x000000fffffff290 */ /* 0x000fe2000fffe0ff */
        /* <DEDUP_REMOVED lines=13> */
[----:B-1----:R-:W-:Y:S02]  /*54e0*/  UIMAD.WIDE.U32 UR4, UR52, UR51, URZ ;  /* 0x00000033340472a5 */ /* 0x002fe4000f8e00ff */
[----:B------:R-:W-:Y:S02]  /*54f0*/  UIMAD.WIDE.U32 UR6, UR53, UR48, URZ ;  /* 0x00000030350672a5 */ /* 0x000fe4000f8e00ff */
[----:B------:R-:W-:Y:S02]  /*5500*/  UISETP.NE.AND UP0, UPT, UR50, 0x1, UPT ;  /* 0x000000013200788c */ /* 0x000fe4000bf05270 */
[----:B------:R-:W-:Y:S02]  /*5510*/  UIMAD.WIDE.U32 UR8, UR37, UR51, URZ ;  /* 0x00000033250872a5 */ /* 0x000fe4000f8e00ff */
[----:B------:R-:W-:Y:S02]  /*5520*/  UIMAD.WIDE.U32 UR10, UR38, UR48, URZ ;  /* 0x00000030260a72a5 */ /* 0x000fe4000f8e00ff */
[----:B------:R-:W-:Y:S02]  /*5530*/  UISETP.NE.AND UP1, UPT, UR41, 0x1, UPT ;  /* 0x000000012900788c */ /* 0x000fe4000bf25270 */
[----:B------:R-:W-:Y:S01]  /*5540*/  UISETP.NE.AND UP2, UPT, UR40, 0x1, UPT ;  /* 0x000000012800788c */ /* 0x000fe2000bf45270 */
[----:B------:R-:W-:Y:S02]  /*5550*/  UMOV UR4, UR5 ;  /* 0x0000000500047c82 */ /* 0x000fe40008000000 */
[----:B------:R-:W-:Y:S03]  /*5560*/  USHF.R.U32.HI UR5, URZ, UR61, UR4 ;  /* 0x0000003dff057299 */ /* 0x000fe60008011604 */
[----:B------:R-:W-:Y:S02]  /*5570*/  UMOV UR4, UR7 ;  /* 0x0000000700047c82 */ /* 0x000fe40008000000 */
[----:B------:R-:W-:Y:S02]  /*5580*/  USHF.R.U32.HI UR7, URZ, UR49, UR4 ;  /* 0x00000031ff077299 */ /* 0x000fe40008011604 */
[----:B------:R-:W-:Y:S02]  /*5590*/  USEL UR4, UR52, UR5, !UP0 ;  /* 0x0000000534047287 */ /* 0x000fe4000c000000 */
[----:B------:R-:W-:Y:S01]  /*55a0*/  USEL UR7, UR53, UR7, !UP1 ;  /* 0x0000000735077287 */ /* 0x000fe2000c800000 */
[----:B------:R-:W-:Y:S01]  /*55b0*/  UMOV UR5, UR9 ;  /* 0x0000000900057c82 */ /* 0x000fe20008000000 */
[----:B------:R-:W-:Y:S02]  /*55c0*/  UIMAD.WIDE.U32 UR8, UR4, UR42, URZ ;  /* 0x0000002a040872a5 */ /* 0x000fe4000f8e00ff */
[----:B------:R-:W-:Y:S03]  /*55d0*/  USHF.R.U32.HI UR6, URZ, UR61, UR5 ;  /* 0x0000003dff067299 */ /* 0x000fe60008011605 */
[----:B------:R-:W-:Y:S01]  /*55e0*/  UMOV UR5, UR11 ;  /* 0x0000000b00057c82 */ /* 0x000fe20008000000 */
[----:B------:R-:W-:Y:S02]  /*55f0*/  UIMAD.WIDE.U32 UR10, UR7, UR42, URZ ;  /* 0x0000002a070a72a5 */ /* 0x000fe4000f8e00ff */
[----:B------:R-:W-:Y:S02]  /*5600*/  USHF.R.U32.HI UR12, URZ, UR49, UR5 ;  /* 0x00000031ff0c7299 */ /* 0x000fe40008011605 */
[----:B------:R-:W-:Y:S01]  /*5610*/  USEL UR6, UR37, UR6, !UP0 ;  /* 0x0000000625067287 */ /* 0x000fe2000c000000 */
[----:B------:R-:W-:Y:S02]  /*5620*/  UMOV UR5, UR9 ;  /* 0x0000000900057c82 */ /* 0x000fe40008000000 */
[----:B------:R-:W-:Y:S01]  /*5630*/  UMOV UR10, UR11 ;  /* 0x0000000b000a7c82 */ /* 0x000fe20008000000 */
[----:B------:R-:W-:Y:S02]  /*5640*/  @UP2 USHF.R.U32.HI UR4, URZ, UR43, UR5 ;  /* 0x0000002bff042299 */ /* 0x000fe40008011605 */
[----:B------:R-:W-:Y:S02]  /*5650*/  @UP2 USHF.R.U32.HI UR7, URZ, UR43, UR10 ;  /* 0x0000002bff072299 */ /* 0x000fe4000801160a */
[----:B------:R-:W-:Y:S02]  /*5660*/  UIMAD UR4, UR40, UR4, URZ ;  /* 0x00000004280472a4 */ /* 0x000fe4000f8e02ff */
[----:B------:R-:W-:Y:S02]  /*5670*/  UIMAD.WIDE.U32 UR10, UR6, UR42, URZ ;  /* 0x0000002a060a72a5 */ /* 0x000fe4000f8e00ff */
[----:B------:R-:W-:Y:S02]  /*5680*/  USEL UR5, UR38, UR12, !UP1 ;  /* 0x0000000c26057287 */ /* 0x000fe4000c800000 */
[----:B------:R-:W-:Y:S02]  /*5690*/  UIMAD UR8, UR40, UR7, URZ ;  /* 0x00000007280872a4 */ /* 0x000fe4000f8e02ff */
[----:B------:R-:W-:Y:S03]  /*56a0*/  UISETP.GE.AND UP0, UPT, UR6, UR4, UPT ;  /* 0x000000040600728c */ /* 0x000fe6000bf06270 */
[----:B------:R-:W-:Y:S01]  /*56b0*/  UMOV UR4, UR11 ;  /* 0x0000000b00047c82 */ /* 0x000fe20008000000 */
[----:B------:R-:W-:Y:S02]  /*56c0*/  UISETP.GE.OR UP0, UPT, UR5, UR8, UP0 ;  /* 0x000000080500728c */ /* 0x000fe40008706670 */
[----:B------:R-:W-:Y:S02]  /*56d0*/  USHF.R.U32.HI UR4, URZ, UR43, UR4 ;  /* 0x0000002bff047299 */ /* 0x000fe40008011604 */
[----:B------:R-:W-:Y:S02]  /*56e0*/  UIMAD.WIDE.U32 UR8, UR5, UR42, URZ ;  /* 0x0000002a050872a5 */ /* 0x000fe4000f8e00ff */
[----:B------:R-:W-:Y:S02]  /*56f0*/  USEL UR11, UR6, UR4, !UP2 ;  /* 0x00000004060b7287 */ /* 0x000fe4000d000000 */
[----:B------:R-:W-:Y:S02]  /*5700*/  UIADD3 UR8, UPT, UPT, -UR5, URZ, URZ ;  /* 0x000000ff05087290 */ /* 0x000fe4000fffe1ff */
[----:B------:R-:W-:Y:S01]  /*5710*/  UIADD3 UR10, UPT, UPT, -UR11, URZ, URZ ;  /* 0x000000ff0b0a7290 */ /* 0x000fe2000fffe1ff */
[----:B------:R-:W-:Y:S01]  /*5720*/  @!UP0 UMOV UR4, UR9 ;  /* 0x0000000900048c82 */ /* 0x000fe20008000000 */
[----:B------:R-:W-:Y:S02]  /*5730*/  UIADD3 UR9, UPT, UPT, -UR6, URZ, URZ ;  /* 0x000000ff06097290 */ /* 0x000fe4000fffe1ff */
[----:B------:R-:W-:Y:S02]  /*5740*/  @!UP0 USHF.R.U32.HI UR4, URZ, UR43, UR4 ;  /* 0x0000002bff048299 */ /* 0x000fe40008011604 */
[----:B------:R-:W-:Y:S02]  /*5750*/  UIMAD UR10, UR40, UR10, UR6 ;  /* 0x0000000a280a72a4 */ /* 0x000fe4000f8e0206 */
[----:B------:R-:W-:Y:S04]  /*5760*/  @!UP0 USEL UR4, UR5, UR4, !UP2 ;  /* 0x0000000405048287 */ /* 0x000fe8000d000000 */
[----:B------:R-:W-:Y:S02]  /*5770*/  @!UP0 UIMAD UR10, UR7, UR10, UR4 ;  /* 0x0000000a070a82a4 */ /* 0x000fe4000f8e0204 */
[----:B------:R-:W-:Y:S02]  /*5780*/  @!UP0 UIADD3 UR11, UPT, UPT, UR11, -UR4, URZ ;  /* 0x800000040b0b8290 */ /* 0x000fe4000fffe0ff */
[----:B------:R-:W-:Y:S02]  /*5790*/  UIMAD UR7, UR41, UR8, UR38 ;  /* 0x00000008290772a4 */ /* 0x000fe4000f8e0226 */
[----:B------:R-:W-:Y:S02]  /*57a0*/  @!UP0 UIMAD UR6, UR11, UR40, UR5 ;  /* 0x000000280b0682a4 */ /* 0x000fe4000f8e0205 */
[----:B------:R-:W-:Y:S01]  /*57b0*/  UIMAD UR4, UR50, UR9, UR37 ;  /* 0x00000009320472a4 */ /* 0x000fe2000f8e0225 */
[----:B------:R-:W-:Y:S02]  /*57c0*/  @!UP0 UMOV UR5, UR10 ;  /* 0x0000000a00058c82 */ /* 0x000fe40008000000 */
[----:B------:R-:W-:Y:S02]  /*57d0*/  UIMAD UR38, UR5, UR41, UR7 ;  /* 0x00000029052672a4 */ /* 0x000fe4000f8e0207 */
[----:B------:R-:W-:Y:S11]  /*57e0*/  UIMAD UR37, UR6, UR50, UR4 ;  /* 0x00000032062572a4 */ /* 0x000ff6000f8e0204 */
[----:B------:R-:W-:Y:S01]  /*57f0*/  @!UPT UIADD3 URZ, UPT, UPT, URZ, URZ, URZ ;  /* 0x000000fffffff290 */ /* 0x000fe2000fffe0ff */
.L_x_96:
[----:B-1----:R-:W-:Y:S01]  /*5800*/  UISETP.NE.AND UP0, UPT, UR39, 0x1, UPT ;  /* 0x000000012700788c */ /* 0x002fe2000bf05270 */
[----:B------:R-:W-:Y:S10]  /*5810*/  IADD3 R144, PT, PT, R144, 0x1, RZ ;  /* 0x0000000190907810 */ /* 0x000ff40007ffe0ff */
[----:B------:R-:W1:Y:S01]  /*5820*/  @!UP0 LDCU.128 UR12, c[0x0][0xb10] ;  /* 0x00016200ff0c87ac */ /* 0x000e620008000c00 */
[----:B------:R-:W3:Y:S01]  /*5830*/  @!UP0 LDCU UR5, c[0x0][0xb0c] ;  /* 0x00016180ff0587ac */ /* 0x000ee20008000800 */
[----:B------:R-:W4:Y:S01]  /*5840*/  @!UP0 LDCU UR10, c[0x0][0xb20] ;  /* 0x00016400ff0a87ac */ /* 0x000f220008000800 */
[----:B-1----:R-:W-:Y:S02]  /*5850*/  UIMAD.WIDE.U32 UR8, UR38, UR12, URZ ;  /* 0x0000000c260872a5 */ /* 0x002fe4000f8e00ff */
[----:B------:R-:W-:Y:S02]  /*5860*/  UIMAD.WIDE.U32 UR6, UR37, UR15, URZ ;  /* 0x0000000f250672a5 */ /* 0x000fe4000f8e00ff */
[----:B------:R-:W-:Y:S03]  /*5870*/  @!UP0 UISETP.NE.AND UP1, UPT, UR14, 0x1, UPT ;  /* 0x000000010e00888c */ /* 0x000fe6000bf25270 */
[----:B------:R-:W-:Y:S01]  /*5880*/  @!UP0 UMOV UR4, UR9 ;  /* 0x0000000900048c82 */ /* 0x000fe20008000000 */
[----:B---3--:R-:W-:Y:S02]  /*5890*/  @!UP0 UISETP.NE.AND UP2, UPT, UR5, 0x1, UPT ;  /* 0x000000010500888c */ /* 0x008fe4000bf45270 */
[----:B------:R-:W-:Y:S01]  /*58a0*/  @!UP0 USHF.R.U32.HI UR4, URZ, UR13, UR4 ;  /* 0x0000000dff048299 */ /* 0x000fe20008011604 */
[----:B------:R-:W-:Y:S02]  /*58b0*/  @!UP0 UMOV UR6, UR7 ;  /* 0x0000000700068c82 */ /* 0x000fe40008000000 */
[----:B----4-:R-:W-:Y:S02]  /*58c0*/  @!UP0 USHF.R.U32.HI UR6, URZ, UR10, UR6 ;  /* 0x0000000aff068299 */ /* 0x010fe40008011606 */
[----:B------:R-:W-:Y:S02]  /*58d0*/  @!UP0 USEL UR7, UR38, UR4, !UP2 ;  /* 0x0000000426078287 */ /* 0x000fe4000d000000 */
[----:B------:R-:W-:Y:S04]  /*58e0*/  @!UP0 USEL UR6, UR37, UR6, !UP1 ;  /* 0x0000000625068287 */ /* 0x000fe8000c800000 */
[----:B------:R-:W-:Y:S02]  /*58f0*/  @!UP0 UIADD3 UR4, UPT, UPT, -UR7, UR6, URZ ;  /* 0x0000000607048290 */ /* 0x000fe4000fffe1ff */
[----:B------:R-:W-:Y:S02]  /*5900*/  @!UP0 UIADD3 UR6, UPT, UPT, UR7, -UR6, URZ ;  /* 0x8000000607068290 */ /* 0x000fe4000fffe0ff */
[----:B------:R-:W-:Y:S02]  /*5910*/  @!UP0 UIMAD UR38, UR4, UR5, UR38 ;  /* 0x00000005042682a4 */ /* 0x000fe4000f8e0226 */
[----:B------:R-:W-:Y:S02]  /*5920*/  @!UP0 UIMAD UR37, UR6, UR14, UR37 ;  /* 0x0000000e062582a4 */ /* 0x000fe4000f8e0225 */
[----:B------:R-:W-:Y:S09]  /*5930*/  ULOP3.LUT UP0, URZ, UR59, 0x1b0, URZ, 0xc0, !UPT ;  /* 0x000001b03bff7892 */ /* 0x000ff2000f80c0ff */
[----:B------:R-:W-:Y:S05]  /*5940*/  BRA.U !UP0, `(.L_x_97) ;  /* 0x0000000108407547 */ /* 0x000fea000b800000 */
[----:B------:R-:W1:Y:S01]  /*5950*/  LDCU.64 UR8, c[0x4][0x80] ;  /* 0x01001000ff0877ac */ /* 0x000e620008000a00 */
[----:B------:R-:W-:Y:S01]  /*5960*/  MOV R3, 0x0 ;  /* 0x0000000000037802 */ /* 0x000fe20000000f00 */
[----:B------:R-:W-:Y:S02]  /*5970*/  HFMA2 R12, -RZ, RZ, 0, 5.9604644775390625e-08 ;  /* 0x00000001ff0c7431 */ /* 0x000fe400000001ff */
[----:B------:R-:W-:Y:S02]  /*5980*/  IMAD.MOV.U32 R8, RZ, RZ, 0x70 ;  /* 0x00000070ff087424 */ /* 0x000fe400078e00ff */
[----:B------:R-:W-:Y:S01]  /*5990*/  IMAD.MOV.U32 R13, RZ, RZ, RZ ;  /* 0x000000ffff0d7224 */ /* 0x000fe200078e00ff */
[----:B------:R-:W3:Y:S01]  /*59a0*/  LDCU.64 UR6, c[0x4][0x88] ;  /* 0x01001100ff0677ac */ /* 0x000ee20008000a00 */
[----:B------:R-:W4:Y:S01]  /*59b0*/  LDC.64 R2, c[0x4][R3] ;  /* 0x0100000003027b82 */ /* 0x000f220000000a00 */
[----:B------:R-:W2:Y:S01]  /*59c0*/  LDCU.64 UR4, c[0x4][0x8] ;  /* 0x01000100ff0477ac */ /* 0x000ea20008000a00 */
[----:B-1----:R-:W-:Y:S01]  /*59d0*/  MOV R5, UR9 ;  /* 0x0000000900057c02 */ /* 0x002fe20008000f00 */
[----:B------:R-:W-:Y:S01]  /*59e0*/  IMAD.U32 R4, RZ, RZ, UR8 ;  /* 0x00000008ff047e24 */ /* 0x000fe2000f8e00ff */
[----:B---3--:R-:W-:Y:S01]  /*59f0*/  MOV R7, UR7 ;  /* 0x0000000700077c02 */ /* 0x008fe20008000f00 */
[----:B------:R-:W-:Y:S01]  /*5a00*/  IMAD.U32 R6, RZ, RZ, UR6 ;  /* 0x00000006ff067e24 */ /* 0x000fe2000f8e00ff */
[----:B--2---:R-:W-:Y:S01]  /*5a10*/  MOV R11, UR5 ;  /* 0x00000005000b7c02 */ /* 0x004fe20008000f00 */
[----:B------:R-:W-:Y:S02]  /*5a20*/  IMAD.U32 R10, RZ, RZ, UR4 ;  /* 0x00000004ff0a7e24 */ /* 0x000fe4000f8e00ff */
[----:B------:R-:W-:Y:S07]  /*5a30*/  LEPC R20, `(.L_x_97) ;  /* 0x000000001014794e */ /* 0x000fee0000000000 */
[----:B----45:R-:W-:Y:S05]  /*5a40*/  CALL.ABS.NOINC R2 ;  /* 0x0000000002007343 */ /* 0x030fea0003c00000 */
.L_x_97:
[----:B------:R-:W-:Y:S01]  /*5a50*/  LOP3.LUT P0, RZ, R151, 0x1b0, RZ, 0xc0, !PT ;  /* 0x000001b097ff7812 */ /* 0x000fe2000780c0ff */
[----:B------:R-:W-:Y:S11]  /*5a60*/  BSSY.RECONVERGENT B6, `(.L_x_98) ;  /* 0x0000013000067945 */ /* 0x000ff60003800200 */
[----:B------:R-:W-:Y:S01]  /*5a70*/  @!UPT UIADD3 URZ, UPT, UPT, URZ, URZ, URZ ;  /* 0x000000fffffff290 */ /* 0x000fe2000fffe0ff */
[----:B------:R-:W-:Y:S05]  /*5a80*/  @!P0 BRA `(.L_x_99) ;  /* 0x0000000000408947 */ /* 0x000fea0003800000 */
        /* <DEDUP_REMOVED lines=16> */
.L_x_99:
[----:B------:R-:W-:Y:S05]  /*5b90*/  BSYNC.RECONVERGENT B6 ;  /* 0x0000000000067941 */ /* 0x000fea0003800200 */
.L_x_98:
[----:B------:R-:W-:Y:S01]  /*5ba0*/  ISETP.NE.U32.AND P3, PT, R138, RZ, PT ;  /* 0x000000ff8a00720c */ /* 0x000fe20003f65070 */
[----:B------:R-:W-:Y:S01]  /*5bb0*/  UISETP.NE.AND UP1, UPT, UR60, URZ, UPT ;  /* 0x000000ff3c00728c */ /* 0x000fe2000bf25270 */
[----:B------:R-:W-:Y:S02]  /*5bc0*/  ISETP.NE.U32.AND P4, PT, R134, RZ, PT ;  /* 0x000000ff8600720c */ /* 0x000fe40003f85070 */
[----:B------:R-:W-:Y:S02]  /*5bd0*/  ISETP.NE.AND.EX P3, PT, R139, RZ, PT, P3 ;  /* 0x000000ff8b00720c */ /* 0x000fe40003f65330 */
[----:B------:R-:W-:Y:S02]  /*5be0*/  PLOP3.LUT P1, PT, PT, PT, PT, 0x8, 0x80 ;  /* 0x000000000080781c */ /* 0x000fe40003f2e170 */
[----:B------:R-:W-:Y:S02]  /*5bf0*/  PLOP3.LUT P0, PT, PT, PT, UP1, 0x80, 0x8 ;  /* 0x000000000008781c */ /* 0x000fe40003f0f018 */
[----:B------:R-:W-:Y:S02]  /*5c00*/  ISETP.NE.AND.EX P4, PT, R135, RZ, PT, P4 ;  /* 0x000000ff8700720c */ /* 0x000fe40003f85340 */
[----:B------:R-:W1:Y:S09]  /*5c10*/  @UP1 LDCU.64 UR4, c[0x0][0x888] ;  /* 0x00011100ff0417ac */ /* 0x000e720008000a00 */
[----:B------:R-:W-:Y:S01]  /*5c20*/  @P0 PLOP3.LUT P1, PT, P3, PT, PT, 0x80, 0x8 ;  /* 0x000000000008081c */ /* 0x000fe20001f2f070 */
[----:B-1----:R-:W-:Y:S04]  /*5c30*/  @UP1 UISETP.NE.U32.AND UP0, UPT, UR4, URZ, UPT ;  /* 0x000000ff0400128c */ /* 0x002fe8000bf05070 */
[----:B------:R-:W-:Y:S04]  /*5c40*/  @UP1 UISETP.NE.AND.EX UP0, UPT, UR5, URZ, UPT, UP0 ;  /* 0x000000ff0500128c */ /* 0x000fe8000bf05300 */
[----:B------:R-:W-:Y:S01]  /*5c50*/  @UP1 USEL UR4, URZ, 0xffffffff, UP0 ;  /* 0xffffffffff041887 */ /* 0x000fe20008000000 */
[----:B------:R-:W-:Y:S11]  /*5c60*/  @!P3 BRA `(.L_x_100) ;  /* 0x000000000030b947 */ /* 0x000ff60003800000 */
[----:B------:R-:W-:Y:S01]  /*5c70*/  ISETP.NE.U32.AND P2, PT, R136, RZ, PT ;  /* 0x000000ff8800720c */ /* 0x000fe20003f45070 */
[----:B------:R-:W1:Y:S01]  /*5c80*/  LDCU.64 UR6, c[0x0][0x358] ;  /* 0x00006b00ff0677ac */ /* 0x000e620008000a00 */
[----:B------:R-:W-:Y:S02]  /*5c90*/  IMAD.MOV.U32 R141, RZ, RZ, 0x1 ;  /* 0x00000001ff8d7424 */ /* 0x000fe400078e00ff */
[----:B------:R-:W-:Y:S11]  /*5ca0*/  ISETP.NE.AND.EX P2, PT, R137, RZ, PT, P2 ;  /* 0x000000ff8900720c */ /* 0x000ff60003f45320 */
[----:B------:R-:W-:Y:S02]  /*5cb0*/  @!UPT UIADD3 URZ, UPT, UPT, URZ, URZ, URZ ;  /* 0x000000fffffff290 */ /* 0x000fe4000fffe0ff */
[----:B------:R-:W3:Y:S01]  /*5cc0*/  @P2 LDC.64 R2, c[0x0][0x888] ;  /* 0x00022200ff022b82 */ /* 0x000ee20000000a00 */
[----:B--2---:R-:W-:Y:S04]  /*5cd0*/  @P2 IMAD R0, R138, UR36, RZ ;  /* 0x000000248a002c24 */ /* 0x004fe8000f8e02ff */
[----:B---3--:R-:W-:Y:S04]  /*5ce0*/  @P2 IMAD.WIDE R2, R0, 0x4, R2 ;  /* 0x0000000400022825 */ /* 0x008fe800078e0202 */
[----:B------:R-:W-:Y:S01]  /*5cf0*/  HFMA2 R0, -RZ, RZ, 0, 5.9604644775390625e-08 ;  /* 0x00000001ff007431 */ /* 0x000fe200000001ff */
[----:B-1---5:R1:W5:Y:S04]  /*5d00*/  @P2 LDG.E R71, desc[UR6][R2.64] ;  /* 0x0000000602472981 */ /* 0x022368000c1e1900 */
[----:B------:R-:W-:Y:S01]  /*5d10*/  @!P2 PRMT R141, R0, 0x7610, R141 ;  /* 0x00007610008da816 */ /* 0x000fe2000000008d */
[----:B-1----:R-:W3:Y:S06]  /*5d20*/  @!P2 LDC R71, c[0x0][0x880] ;  /* 0x00022000ff47ab82 */ /* 0x002eec0000000800 */
.L_x_100:
[----:B------:R-:W-:Y:S05]  /*5d30*/  @!P4 BRA `(.L_x_101) ;  /* 0x000000000024c947 */ /* 0x000fea0003800000 */
[----:B------:R-:W-:Y:S01]  /*5d40*/  ISETP.NE.U32.AND P2, PT, R132, RZ, PT ;  /* 0x000000ff8400720c */ /* 0x000fe20003f45070 */
[----:B------:R-:W1:Y:S03]  /*5d50*/  LDCU.64 UR6, c[0x0][0x358] ;  /* 0x00006b00ff0677ac */ /* 0x000e660008000a00 */
[----:B------:R-:W-:Y:S11]  /*5d60*/  ISETP.NE.AND.EX P2, PT, R133, RZ, PT, P2 ;  /* 0x000000ff8500720c */ /* 0x000ff60003f45320 */
[----:B------:R-:W-:Y:S02]  /*5d70*/  @!UPT UIADD3 URZ, UPT, UPT, URZ, URZ, URZ ;  /* 0x000000fffffff290 */ /* 0x000fe4000fffe0ff */
[----:B------:R-:W4:Y:S01]  /*5d80*/  @P2 LDC.64 R2, c[0x0][0x8a8] ;  /* 0x00022a00ff022b82 */ /* 0x000f220000000a00 */
[----:B--2---:R-:W-:Y:S04]  /*5d90*/  @P2 IMAD R0, R134, UR36, RZ ;  /* 0x0000002486002c24 */ /* 0x004fe8000f8e02ff */
[----:B----4-:R-:W-:Y:S05]  /*5da0*/  @P2 IMAD.WIDE R2, R0, 0x4, R2 ;  /* 0x0000000400022825 */ /* 0x010fea00078e0202 */
[----:B-1---5:R1:W5:Y:S02]  /*5db0*/  @P2 LDG.E R70, desc[UR6][R2.64] ;  /* 0x0000000602462981 */ /* 0x022364000c1e1900 */
[----:B-1----:R-:W4:Y:S02]  /*5dc0*/  @!P2 LDC R70, c[0x0][0x8a0] ;  /* 0x00022800ff46ab82 */ /* 0x002f240000000800 */
.L_x_101:
[----:B---3-5:R-:W-:Y:S01]  /*5dd0*/  @P0 FSETP.NEU.AND P4, PT, R71, RZ, PT ;  /* 0x000000ff4700020b */ /* 0x028fe20003f8d000 */
[----:B--2---:R-:W-:Y:S01]  /*5de0*/  IMAD.U32 R0, RZ, RZ, UR4 ;  /* 0x00000004ff007e24 */ /* 0x004fe2000f8e00ff */
[----:B------:R-:W-:Y:S01]  /*5df0*/  @P0 LOP3.LUT P2, RZ, R141, 0xff, RZ, 0xc0, !PT ;  /* 0x000000ff8dff0812 */ /* 0x000fe2000784c0ff */
[----:B------:R-:W-:Y:S01]  /*5e00*/  BSSY B1, `(.L_x_102) ;  /* 0x000003e000017945 */ /* 0x000fe20003800000 */
[----:B------:R-:W-:Y:S02]  /*5e10*/  @P0 SEL R2, RZ, 0xffffffff, P4 ;  /* 0xffffffffff020807 */ /* 0x000fe40002000000 */
[----:B------:R-:W-:Y:S02]  /*5e20*/  CS2R R18, SRZ ;  /* 0x0000000000127805 */ /* 0x000fe4000001ff00 */
[----:B------:R-:W-:Y:S02]  /*5e30*/  LEA R143, R68, UR44, 0x3 ;  /* 0x0000002c448f7c11 */ /* 0x000fe4000f8e18ff */
[----:B------:R-:W-:Y:S02]  /*5e40*/  CS2R R16, SRZ ;  /* 0x0000000000107805 */ /* 0x000fe4000001ff00 */
[----:B------:R-:W-:Y:S02]  /*5e50*/  @P1 SEL R2, R0, R2, !P2 ;  /* 0x0000000200021207 */ /* 0x000fe40005000000 */
[----:B------:R-:W-:Y:S02]  /*5e60*/  CS2R R26, SRZ ;  /* 0x00000000001a7805 */ /* 0x000fe4000001ff00 */
[----:B------:R-:W-:Y:S02]  /*5e70*/  SHF.L.U32 R4, R147, 0x1f, RZ ;  /* 0x0000001f93047819 */ /* 0x000fe400000006ff */
[----:B------:R-:W-:Y:S02]  /*5e80*/  CS2R R24, SRZ ;  /* 0x0000000000187805 */ /* 0x000fe4000001ff00 */
[----:B------:R-:W-:Y:S02]  /*5e90*/  @P0 LOP3.LUT R2, R2, 0x1, RZ, 0xc0, !PT ;  /* 0x0000000102020812 */ /* 0x000fe400078ec0ff */
[----:B------:R-:W-:Y:S02]  /*5ea0*/  CS2R R30, SRZ ;  /* 0x00000000001e7805 */ /* 0x000fe4000001ff00 */
[----:B------:R-:W-:Y:S02]  /*5eb0*/  PLOP3.LUT P5, PT, PT, PT, PT, 0x8, 0x80 ;  /* 0x000000000080781c */ /* 0x000fe40003fae170 */
[----:B------:R-:W-:Y:S02]  /*5ec0*/  CS2R R28, SRZ ;  /* 0x00000000001c7805 */ /* 0x000fe4000001ff00 */
[----:B------:R-:W-:Y:S01]  /*5ed0*/  ISETP.NE.U32.OR P1, PT, R2, 0x1, !P0 ;  /* 0x000000010200780c */ /* 0x000fe20004725470 */
[----:B------:R-:W-:Y:S01]  /*5ee0*/  IMAD R2, R68, 0x40, R69 ;  /* 0x0000004044027824 */ /* 0x000fe200078e0245 */
[----:B------:R-:W-:Y:S02]  /*5ef0*/  CS2R R34, SRZ ;  /* 0x0000000000227805 */ /* 0x000fe4000001ff00 */
[----:B------:R-:W-:Y:S09]  /*5f00*/  CS2R R32, SRZ ;  /* 0x0000000000207805 */ /* 0x000ff2000001ff00 */
[----:B------:R-:W-:Y:S04]  /*5f10*/  @P1 SHF.L.U32 R0, R145, 0x1f, RZ ;  /* 0x0000001f91001819 */ /* 0x000fe800000006ff */
[----:B------:R-:W1:Y:S01]  /*5f20*/  @P1 SYNCS.PHASECHK.TRANS64.TRYWAIT P0, [UR44+0x40], R0 ;  /* 0x00004000ff0015a7 */ /* 0x000e62000800112c */
[----:B------:R2:W3:Y:S01]  /*5f30*/  SYNCS.PHASECHK.TRANS64.TRYWAIT P4, [R143+URZ+0x80], R4 ;  /* 0x000080048f0075a7 */ /* 0x0004e200080811ff */
[----:B-1----:R-:W-:Y:S01]  /*5f40*/  @P1 PLOP3.LUT P5, PT, P0, PT, PT, 0x8, 0x80 ;  /* 0x000000000080181c */ /* 0x002fe200007ae170 */
[----:B------:R-:W-:Y:S01]  /*5f50*/  @!UPT UIADD3 URZ, UPT, UPT, URZ, URZ, URZ ;  /* 0x000000fffffff290 */ /* 0x000fe2000fffe0ff */
[----:B--23--:R-:W-:Y:S11]  /*5f60*/  @!P1 BRA `(.L_x_103) ;  /* 0x00000000009c9947 */ /* 0x00cff60003800000 */
[----:B------:R-:W-:Y:S01]  /*5f70*/  ISETP.NE.U32.AND P0, PT, RZ, UR56, PT ;  /* 0x00000038ff007c0c */ /* 0x000fe2000bf05070 */
[----:B------:R-:W-:Y:S01]  /*5f80*/  BSSY B0, `(.L_x_104) ;  /* 0x0000016000007945 */ /* 0x000fe20003800000 */
[----:B------:R-:W-:Y:S02]  /*5f90*/  FSETP.NEU.AND P2, PT, R71, RZ, PT ;  /* 0x000000ff4700720b */ /* 0x000fe40003f4d000 */
[----:B------:R-:W-:Y:S02]  /*5fa0*/  CS2R R34, SRZ ;  /* 0x0000000000227805 */ /* 0x000fe4000001ff00 */
[----:B------:R-:W-:Y:S02]  /*5fb0*/  ISETP.NE.AND.EX P0, PT, RZ, UR57, PT, P0 ;  /* 0x00000039ff007c0c */ /* 0x000fe4000bf05300 */
[----:B------:R-:W-:Y:S02]  /*5fc0*/  CS2R R32, SRZ ;  /* 0x0000000000207805 */ /* 0x000fe4000001ff00 */
[----:B------:R-:W-:Y:S02]  /*5fd0*/  LOP3.LUT P1, RZ, R141, 0xff, RZ, 0xc0, !PT ;  /* 0x000000ff8dff7812 */ /* 0x000fe4000782c0ff */
[----:B------:R-:W-:Y:S02]  /*5fe0*/  CS2R R30, SRZ ;  /* 0x00000000001e7805 */ /* 0x000fe4000001ff00 */
[----:B------:R-:W-:Y:S02]  /*5ff0*/  SEL R0, RZ, 0xffffffff, P2 ;  /* 0xffffffffff007807 */ /* 0x000fe40001000000 */
[----:B------:R-:W-:Y:S02]  /*6000*/  CS2R R28, SRZ ;  /* 0x00000000001c7805 */ /* 0x000fe4000001ff00 */
[----:B------:R-:W-:Y:S02]  /*6010*/  SEL R3, RZ, 0xffffffff, P0 ;  /* 0xffffffffff037807 */ /* 0x000fe40000000000 */
[----:B------:R-:W-:Y:S02]  /*6020*/  CS2R R26, SRZ ;  /* 0x00000000001a7805 */ /* 0x000fe4000001ff00 */
[----:B------:R-:W-:Y:S02]  /*6030*/  CS2R R24, SRZ ;  /* 0x0000000000187805 */ /* 0x000fe4000001ff00 */
[----:B------:R-:W-:Y:S02]  /*6040*/  CS2R R18, SRZ ;  /* 0x0000000000127805 */ /* 0x000fe4000001ff00 */
[----:B------:R-:W-:Y:S02]  /*6050*/  @P3 SEL R0, R3, R0, !P1 ;  /* 0x0000000003003207 */ /* 0x000fe40004800000 */
[----:B------:R-:W-:Y:S02]  /*6060*/  CS2R R16, SRZ ;  /* 0x0000000000107805 */ /* 0x000fe4000001ff00 */
[----:B------:R-:W-:Y:S04]  /*6070*/  LOP3.LUT R0, R0, 0x1, RZ, 0xc0, !PT ;  /* 0x0000000100007812 */ /* 0x000fe800078ec0ff */
[----:B------:R-:W-:Y:S01]  /*6080*/  ISETP.NE.U32.AND P0, PT, R0, 0x1, PT ;  /* 0x000000010000780c */ /* 0x000fe20003f05070 */
[----:B------:R-:W-:Y:S01]  /*6090*/  @!UPT UIADD3 URZ, UPT, UPT, URZ, URZ, URZ ;  /* 0x000000fffffff290 */ /* 0x000fe2000fffe0ff */
[----:B------:R-:W-:Y:S11]  /*60a0*/  @!P5 BRA `(.L_x_105) ;  /* 0x00000000000cd947 */ /* 0x000ff60003800000 */
[----:B------:R-:W-:Y:S04]  /*60b0*/  SHF.L.U32 R3, R145, 0x1f, RZ ;  /* 0x0000001f91037819 */ /* 0x000fe800000006ff */
[----:B------:R-:W1:Y:S02]  /*60c0*/  SYNCS.PHASECHK.TRANS64.TRYWAIT P1, [UR44+0x40], R3 ;  /* 0x00004003ff0075a7 */ /* 0x000e64000802112c */
[----:B-1----:R-:W-:Y:S05]  /*60d0*/  @!P1 BRA `(.L_x_106) ;  /* 0x0000001c00b09947 */ /* 0x002fea0003800000 */
.L_x_105:
[----:B------:R-:W-:Y:S05]  /*60e0*/  BSYNC B0 ;  /* 0x0000000000007941 */ /* 0x000fea0003800000 */
.L_x_104:
[----:B------:R2:W3:Y:S01]  /*60f0*/  @P0 LDS.128 R32, [R140+UR44+0x200] ;  /* 0x0002002c8c200984 */ /* 0x0004e20008000c00 */
[----:B------:R-:W5:Y:S01]  /*6100*/  S2UR UR5, SR_CgaCtaId ;  /* 0x00000000000579c3 */ /* 0x000f620000008800 */
[----:B------:R-:W-:Y:S01]  /*6110*/  UIADD3 UR4, UPT, UPT, UR44, 0x48, URZ ;  /* 0x000000482c047890 */ /* 0x000fe2000fffe0ff */
[----:B------:R-:W-:Y:S01]  /*6120*/  LOP3.LUT R145, R145, 0x1, RZ, 0x3c, !PT ;  /* 0x0000000191917812 */ /* 0x000fe200078e3cff */
[----:B------:R2:W1:Y:S04]  /*6130*/  @P0 LDS.128 R28, [R150+0x10] ;  /* 0x00001000961c0984 */ /* 0x0004680000000c00 */
[----:B------:R2:W1:Y:S04]  /*6140*/  @P0 LDS.128 R24, [R149+0x20] ;  /* 0x0000200095180984 */ /* 0x0004680000000c00 */
[----:B------:R2:W1:Y:S01]  /*6150*/  @P0 LDS.128 R16, [R148+0x30] ;  /* 0x0000300094100984 */ /* 0x0004620000000c00 */
[----:B------:R-:W-:Y:S01]  /*6160*/  @!PT LDS RZ, [RZ] ;  /* 0x00000000fffff984 */ /* 0x000fe20000000800 */
[----:B------:R-:W-:Y:S01]  /*6170*/  @!PT LDS RZ, [RZ] ;  /* 0x00000000fffff984 */ /* 0x000fe20000000800 */
[----:B------:R-:W-:Y:S01]  /*6180*/  @!PT LDS RZ, [RZ] ;  /* 0x00000000fffff984 */ /* 0x000fe20000000800 */
[----:B------:R-:W-:Y:S01]  /*6190*/  @!PT LDS RZ, [RZ] ;  /* 0x00000000fffff984 */ /* 0x000fe20000000800 */
[----:B------:R4:W-:Y:S06]  /*61a0*/  MEMBAR.ALL.CTA ;  /* 0x0000000000007992 */ /* 0x0009ec0000008000 */
[----:B----4-:R-:W4:Y:S01]  /*61b0*/  FENCE.VIEW.ASYNC.S ;  /* 0x00000000000073c6 */ /* 0x010f220000000000 */
[----:B-----5:R-:W-:Y:S09]  /*61c0*/  UPRMT UR4, UR5, 0x654, UR4 ;  /* 0x0000065405047896 */ /* 0x020ff20008000004 */
[----:B----4-:R-:W-:Y:S03]  /*61d0*/  SYNCS.ARRIVE.TRANS64.RED.A1T0 RZ, [UR4], RZ ;  /* 0x000000ffffff79a7 */ /* 0x010fe60008100404 */
.L_x_103:
[----:B------:R-:W-:Y:S05]  /*61e0*/  BSYNC B1 ;  /* 0x0000000000017941 */ /* 0x000fea0003800000 */
.L_x_102:
[----:B-1----:R-:W-:Y:S04]  /*61f0*/  SHF.R.U32.HI R0, RZ, 0x15, R2 ;  /* 0x00000015ff007819 */ /* 0x002fe80000011602 */
[----:B------:R-:W-:Y:S01]  /*6200*/  LOP3.LUT P0, RZ, R0, 0x3, R142, 0x48, !PT ;  /* 0x0000000300ff7812 */ /* 0x000fe2000780488e */
[----:B------:R-:W-:Y:S01]  /*6210*/  @!UPT UIADD3 URZ, UPT, UPT, URZ, URZ, URZ ;  /* 0x000000fffffff290 */ /* 0x000fe2000fffe0ff */
[----:B------:R-:W-:Y:S11]  /*6220*/  @P4 BRA `(.L_x_107) ;  /* 0x0000000000084947 */ /* 0x000ff60003800000 */
[----:B------:R-:W1:Y:S02]  /*6230*/  SYNCS.PHASECHK.TRANS64.TRYWAIT P1, [R143+URZ+0x80], R4 ;  /* 0x000080048f0075a7 */ /* 0x000e6400080211ff */
[----:B-1----:R-:W-:Y:S05]  /*6240*/  @!P1 BRA `(.L_x_108) ;  /* 0x0000001c006c9947 */ /* 0x002fea0003800000 */
.L_x_107:
[----:B------:R-:W-:Y:S05]  /*6250*/  @!P0 BRA `(.L_x_109) ;  /* 0x0000000000408947 */ /* 0x000fea0003800000 */
[----:B------:R-:W1:Y:S01]  /*6260*/  LDCU.64 UR8, c[0x4][0x70] ;  /* 0x01000e00ff0877ac */ /* 0x000e620008000a00 */
[----:B------:R-:W-:Y:S01]  /*6270*/  MOV R15, 0x0 ;  /* 0x00000000000f7802 */ /* 0x000fe20000000f00 */
[----:B------:R-:W-:Y:S02]  /*6280*/  HFMA2 R12, -RZ, RZ, 0, 5.9604644775390625e-08 ;  /* 0x00000001ff0c7431 */ /* 0x000fe400000001ff */
[----:B------:R-:W-:Y:S02]  /*6290*/  IMAD.MOV.U32 R8, RZ, RZ, 0x192 ;  /* 0x00000192ff087424 */ /* 0x000fe400078e00ff */
[----:B------:R-:W-:Y:S01]  /*62a0*/  IMAD.MOV.U32 R13, RZ, RZ, RZ ;  /* 0x000000ffff0d7224 */ /* 0x000fe200078e00ff */
[----:B------:R-:W5:Y:S01]  /*62b0*/  LDCU.64 UR6, c[0x4][0x78] ;  /* 0x01000f00ff0677ac */ /* 0x000f620008000a00 */
[----:B------:R-:W2:Y:S01]  /*62c0*/  LDC.64 R14, c[0x4][R15] ;  /* 0x010000000f0e7b82 */ /* 0x000ea20000000a00 */
[----:B------:R-:W3:Y:S01]  /*62d0*/  LDCU.64 UR4, c[0x4][0x10] ;  /* 0x01000200ff0477ac */ /* 0x000ee20008000a00 */
[----:B-1----:R-:W-:Y:S01]  /*62e0*/  MOV R5, UR9 ;  /* 0x0000000900057c02 */ /* 0x002fe20008000f00 */
[----:B------:R-:W-:Y:S01]  /*62f0*/  IMAD.U32 R4, RZ, RZ, UR8 ;  /* 0x00000008ff047e24 */ /* 0x000fe2000f8e00ff */
[----:B-----5:R-:W-:Y:S01]  /*6300*/  MOV R7, UR7 ;  /* 0x0000000700077c02 */ /* 0x020fe20008000f00 */
[----:B------:R-:W-:Y:S01]  /*6310*/  IMAD.U32 R6, RZ, RZ, UR6 ;  /* 0x00000006ff067e24 */ /* 0x000fe2000f8e00ff */
[----:B---3--:R-:W-:Y:S01]  /*6320*/  MOV R11, UR5 ;  /* 0x00000005000b7c02 */ /* 0x008fe20008000f00 */
[----:B------:R-:W-:Y:S02]  /*6330*/  IMAD.U32 R10, RZ, RZ, UR4 ;  /* 0x00000004ff0a7e24 */ /* 0x000fe4000f8e00ff */
[----:B------:R-:W-:Y:S07]  /*6340*/  LEPC R20, `(.L_x_109) ;  /* 0x000000001014794e */ /* 0x000fee0000000000 */
[----:B--2-4-:R-:W-:Y:S05]  /*6350*/  CALL.ABS.NOINC R14 ;  /* 0x000000000e007343 */ /* 0x014fea0003c00000 */
.L_x_109:
[----:B------:R-:W-:Y:S01]  /*6360*/  LOP3.LUT P0, RZ, R131, 0x60, RZ, 0xc0, !PT ;  /* 0x0000006083ff7812 */ /* 0x000fe2000780c0ff */
[----:B------:R-:W-:Y:S05]  /*6370*/  WARPSYNC.ALL ;  /* 0x0000000000007948 */ /* 0x000fea0003800000 */
[----:B------:R-:W-:Y:S01]  /*6380*/  R2UR UR4, R2 ;  /* 0x00000000020472ca */ /* 0x000fe200000e0000 */
[----:B------:R-:W-:Y:S01]  /*6390*/  BSSY.RECONVERGENT B0, `(.L_x_110) ;  /* 0x000011f000007945 */ /* 0x000fe20003800200 */
[----:B---3--:R-:W-:Y:S02]  /*63a0*/  F2FP.F16.E5M2.UNPACK_B R2, R32 ;  /* 0x00000020ff02723e */ /* 0x008fe400020004ff */
[-C--:B------:R-:W-:Y:S02]  /*63b0*/  F2FP.F16.E5M2.UNPACK_B R21, R33.reuse ;  /* 0x00000021ff15723e */ /* 0x080fe400020004ff */
[----:B------:R-:W-:Y:S01]  /*63c0*/  F2FP.F16.E5M2.UNPACK_B R12, R28 ;  /* 0x0000001cff0c723e */ /* 0x000fe200020004ff */
[----:B------:R-:W-:Y:S01]  /*63d0*/  HADD2.F32 R0, -RZ, R2.H0_H0 ;  /* 0x20000002ff007230 */ /* 0x000fe20000004100 */
[----:B------:R-:W-:Y:S01]  /*63e0*/  F2FP.F16.E5M2.UNPACK_B R32, R32.H1 ;  /* 0x00000020ff20723e */ /* 0x000fe200030004ff */
[--C-:B------:R-:W-:Y:S01]  /*63f0*/  HADD2.F32 R73, -RZ, R21.reuse.H0_H0 ;  /* 0x20000015ff497230 */ /* 0x100fe20000004100 */
[----:B------:R-:W-:Y:S01]  /*6400*/  F2FP.F16.E5M2.UNPACK_B R33, R33.H1 ;  /* 0x00000021ff21723e */ /* 0x000fe200030004ff */
[----:B------:R-:W-:Y:S01]  /*6410*/  HADD2.F32 R74, -RZ, R21.H1_H1 ;  /* 0x30000015ff4a7230 */ /* 0x000fe20000004100 */
[-C--:B------:R-:W-:Y:S01]  /*6420*/  F2FP.F16.E5M2.UNPACK_B R20, R34.reuse ;  /* 0x00000022ff14723e */ /* 0x080fe200020004ff */
[--C-:B------:R-:W-:Y:S01]  /*6430*/  HADD2.F32 R3, -RZ, R32.reuse.H0_H0 ;  /* 0x20000020ff037230 */ /* 0x100fe20000004100 */
[----:B------:R-:W-:Y:S01]  /*6440*/  F2FP.F16.E5M2.UNPACK_B R15, R34.H1 ;  /* 0x00000022ff0f723e */ /* 0x000fe200030004ff */
[----:B------:R-:W-:Y:S01]  /*6450*/  HADD2.F32 R72, -RZ, R32.H1_H1 ;  /* 0x30000020ff487230 */ /* 0x000fe20000004100 */
[-C--:B------:R-:W-:Y:S01]  /*6460*/  F2FP.F16.E5M2.UNPACK_B R14, R35.reuse ;  /* 0x00000023ff0e723e */ /* 0x080fe200020004ff */
[--C-:B------:R-:W-:Y:S01]  /*6470*/  HADD2.F32 R75, -RZ, R33.reuse.H0_H0 ;  /* 0x20000021ff4b7230 */ /* 0x100fe20000004100 */
[----:B------:R-:W-:Y:S01]  /*6480*/  F2FP.F16.E5M2.UNPACK_B R13, R35.H1 ;  /* 0x00000023ff0d723e */ /* 0x000fe200030004ff */
[----:B------:R-:W-:Y:S01]  /*6490*/  HADD2.F32 R76, -RZ, R33.H1_H1 ;  /* 0x30000021ff4c7230 */ /* 0x000fe20000004100 */
[----:B------:R-:W-:Y:S01]  /*64a0*/  F2FP.F16.E5M2.UNPACK_B R28, R28.H1 ;  /* 0x0000001cff1c723e */ /* 0x000fe200030004ff */
[--C-:B------:R-:W-:Y:S01]  /*64b0*/  HADD2.F32 R77, -RZ, R20.reuse.H0_H0 ;  /* 0x20000014ff4d7230 */ /* 0x100fe20000004100 */
[-C--:B------:R-:W-:Y:S01]  /*64c0*/  F2FP.F16.E5M2.UNPACK_B R11, R29.reuse ;  /* 0x0000001dff0b723e */ /* 0x080fe200020004ff */
        /* <DEDUP_REMOVED lines=43> */
[----:B------:R-:W-:Y:S01]  /*6780*/  IADD3 R143, PT, PT, R143, 0xa0, RZ ;  /* 0x000000a08f8f7810 */ /* 0x000fe20007ffe0ff */
[----:B------:R-:W-:Y:S01]  /*6790*/  HADD2.F32 R100, -RZ, R6.H1_H1 ;  /* 0x30000006ff647230 */ /* 0x000fe20000004100 */
[----:B------:R-:W-:Y:S01]  /*67a0*/  IADD3 R68, PT, PT, R68, 0x1, RZ ;  /* 0x0000000144447810 */ /* 0x000fe20007ffe0ff */
[--C-:B------:R-:W-:Y:S01]  /*67b0*/  HADD2.F32 R101, -RZ, R5.reuse.H0_H0 ;  /* 0x20000005ff657230 */ /* 0x100fe20000004100 */
[----:B------:R-:W-:Y:S01]  /*67c0*/  LOP3.LUT R143, R143, 0xfefffff8, RZ, 0xc0, !PT ;  /* 0xfefffff88f8f7812 */ /* 0x000fe200078ec0ff */
[----:B------:R-:W-:Y:S02]  /*67d0*/  HADD2.F32 R102, -RZ, R5.H1_H1 ;  /* 0x30000005ff667230 */ /* 0x000fe40000004100 */
[--C-:B------:R-:W-:Y:S02]  /*67e0*/  HADD2.F32 R103, -RZ, R4.reuse.H0_H0 ;  /* 0x20000004ff677230 */ /* 0x100fe40000004100 */
[----:B------:R-:W-:Y:S02]  /*67f0*/  HADD2.F32 R104, -RZ, R4.H1_H1 ;  /* 0x30000004ff687230 */ /* 0x000fe40000004100 */
[----:B------:R-:W1:Y:S01]  /*6800*/  LDTM.x64 R4, tmem[UR4] ;  /* 0x00000004000479ee */ /* 0x000e620008340000 */
[----:B------:R-:W-:Y:S01]  /*6810*/  NOP ;  /* 0x0000000000007918 */ /* 0x000fe20000000000 */
[----:B-1----:R1:W-:Y:S01]  /*6820*/  SYNCS.ARRIVE.TRANS64.RED.A1T0 RZ, [R143+URZ], RZ ;  /* 0x000000ff8fff79a7 */ /* 0x0023e200081004ff */
[----:B------:R-:W-:Y:S02]  /*6830*/  HADD2.F32 R2, -RZ, R2.H1_H1 ;  /* 0x30000002ff027230 */ /* 0x000fe40000004100 */
[--C-:B------:R-:W-:Y:S02]  /*6840*/  HADD2.F32 R105, -RZ, R106.reuse.H0_H0 ;  /* 0x2000006aff697230 */ /* 0x100fe40000004100 */
        /* <DEDUP_REMOVED lines=9> */
[C---:B----4-:R-:W-:Y:S01]  /*68e0*/  FMUL R4, R70.reuse, R4 ;  /* 0x0000000446047220 */ /* 0x050fe20000400000 */
[C---:B------:R-:W-:Y:S01]  /*68f0*/  FMUL R5, R70.reuse, R5 ;  /* 0x0000000546057220 */ /* 0x040fe20000400000 */
[C---:B------:R-:W-:Y:S01]  /*6900*/  FMUL R8, R70.reuse, R8 ;  /* 0x0000000846087220 */ /* 0x040fe20000400000 */
[C---:B------:R-:W-:Y:S01]  /*6910*/  FMUL R9, R70.reuse, R9 ;  /* 0x0000000946097220 */ /* 0x040fe20000400000 */
[C---:B------:R-:W-:Y:S01]  /*6920*/  FFMA R4, R71.reuse, R0, R4 ;  /* 0x0000000047047223 */ /* 0x040fe20000000004 */
[C---:B------:R-:W-:Y:S01]  /*6930*/  FFMA R5, R71.reuse, R2, R5 ;  /* 0x0000000247057223 */ /* 0x040fe20000000005 */
[C---:B------:R-:W-:Y:S01]  /*6940*/  FMUL R12, R70.reuse, R12 ;  /* 0x0000000c460c7220 */ /* 0x040fe20000400000 */
[C---:B------:R-:W-:Y:S01]  /*6950*/  FMUL R13, R70.reuse, R13 ;  /* 0x0000000d460d7220 */ /* 0x040fe20000400000 */
[C---:B------:R-:W-:Y:S01]  /*6960*/  FMUL R0, R70.reuse, R16 ;  /* 0x0000001046007220 */ /* 0x040fe20000400000 */
[C---:B------:R-:W-:Y:S01]  /*6970*/  FMUL R2, R70.reuse, R17 ;  /* 0x0000001146027220 */ /* 0x040fe20000400000 */
[C---:B------:R-:W-:Y:S01]  /*6980*/  FMUL R17, R70.reuse, R24 ;  /* 0x0000001846117220 */ /* 0x040fe20000400000 */
[--C-:B------:R-:W-:Y:S02]  /*6990*/  HADD2.F32 R125, -RZ, R126.reuse.H0_H0 ;  /* 0x2000007eff7d7230 */ /* 0x100fe40000004100 */
[C---:B------:R-:W-:Y:S01]  /*69a0*/  FMUL R6, R70.reuse, R6 ;  /* 0x0000000646067220 */ /* 0x040fe20000400000 */
[----:B------:R-:W-:Y:S02]  /*69b0*/  HADD2.F32 R126, -RZ, R126.H1_H1 ;  /* 0x3000007eff7e7230 */ /* 0x000fe40000004100 */
[C---:B------:R-:W-:Y:S01]  /*69c0*/  FMUL R7, R70.reuse, R7 ;  /* 0x0000000746077220 */ /* 0x040fe20000400000 */
[C---:B------:R-:W-:Y:S01]  /*69d0*/  FMUL R10, R70.reuse, R10 ;  /* 0x0000000a460a7220 */ /* 0x040fe20000400000 */
[C---:B------:R-:W-:Y:S01]  /*69e0*/  FFMA R6, R71.reuse, R3, R6 ;  /* 0x0000000347067223 */ /* 0x040fe20000000006 */
[C---:B------:R-:W-:Y:S01]  /*69f0*/  FMUL R11, R70.reuse, R11 ;  /* 0x0000000b460b7220 */ /* 0x040fe20000400000 */
[C---:B------:R-:W-:Y:S01]  /*6a00*/  FFMA R7, R71.reuse, R72, R7 ;  /* 0x0000004847077223 */ /* 0x040fe20000000007 */
[C---:B------:R-:W-:Y:S01]  /*6a10*/  FFMA R8, R71.reuse, R73, R8 ;  /* 0x0000004947087223 */ /* 0x040fe20000000008 */
[C---:B------:R-:W-:Y:S01]  /*6a20*/  FFMA R9, R71.reuse, R74, R9 ;  /* 0x0000004a47097223 */ /* 0x040fe20000000009 */
[C---:B------:R-:W-:Y:S01]  /*6a30*/  FFMA R10, R71.reuse, R75, R10 ;  /* 0x0000004b470a7223 */ /* 0x040fe2000000000a */
[C---:B------:R-:W-:Y:S01]  /*6a40*/  FFMA R11, R71.reuse, R76, R11 ;  /* 0x0000004c470b7223 */ /* 0x040fe2000000000b */
[C---:B------:R-:W-:Y:S01]  /*6a50*/  FFMA R12, R71.reuse, R77, R12 ;  /* 0x0000004d470c7223 */ /* 0x040fe2000000000c */
[----:B------:R-:W-:Y:S01]  /*6a60*/  FFMA R13, R71, R78, R13 ;  /* 0x0000004e470d7223 */ /* 0x000fe2000000000d */
[----:B------:R-:W-:Y:S01]  /*6a70*/  F2FP.SATFINITE.E5M2.F32.PACK_AB_MERGE_C R76, R7, R6, RZ ;  /* 0x00000006074c723e */ /* 0x000fe200048060ff */
[--C-:B------:R-:W-:Y:S02]  /*6a80*/  HADD2.F32 R74, -RZ, R129.reuse.H0_H0 ;  /* 0x20000081ff4a7230 */ /* 0x100fe40000004100 */
[C---:B------:R-:W-:Y:S01]  /*6a90*/  FMUL R7, R70.reuse, R20 ;  /* 0x0000001446077220 */ /* 0x040fe20000400000 */
[----:B------:R-:W-:Y:S01]  /*6aa0*/  HADD2.F32 R75, -RZ, R129.H1_H1 ;  /* 0x30000081ff4b7230 */ /* 0x000fe20000004100 */
[----:B------:R-:W-:Y:S01]  /*6ab0*/  F2FP.SATFINITE.E5M2.F32.PACK_AB_MERGE_C R129, R11, R10, RZ ;  /* 0x0000000a0b81723e */ /* 0x000fe200048060ff */
        /* <DEDUP_REMOVED lines=12> */
[----:B------:R-:W-:Y:S01]  /*6b80*/  FFMA R3, R71, R83, R3 ;  /* 0x0000005347037223 */ /* 0x000fe20000000003 */
[C---:B------:R-:W-:Y:S01]  /*6b90*/  FMUL R25, R70.reuse, R32 ;  /* 0x0000002046197220 */ /* 0x040fe20000400000 */
[----:B------:R-:W-:Y:S01]  /*6ba0*/  F2FP.SATFINITE.E5M2.F32.PACK_AB_MERGE_C R14, R15, R14, RZ ;  /* 0x0000000e0f0e723e */ /* 0x000fe200048060ff */
[C---:B------:R-:W-:Y:S01]  /*6bb0*/  FMUL R6, R70.reuse, R19 ;  /* 0x0000001346067220 */ /* 0x040fe20000400000 */
[C---:B------:R-:W-:Y:S01]  /*6bc0*/  FMUL R11, R70.reuse, R22 ;  /* 0x00000016460b7220 */ /* 0x040fe20000400000 */
[C---:B------:R-:W-:Y:S01]  /*6bd0*/  FMUL R22, R70.reuse, R29 ;  /* 0x0000001d46167220 */ /* 0x040fe20000400000 */
[C---:B------:R-:W-:Y:S01]  /*6be0*/  FMUL R29, R70.reuse, R36 ;  /* 0x00000024461d7220 */ /* 0x040fe20000400000 */
[C---:B------:R-:W-:Y:S01]  /*6bf0*/  FFMA R6, R71.reuse, R84, R6 ;  /* 0x0000005447067223 */ /* 0x040fe20000000006 */
[C---:B------:R-:W-:Y:S01]  /*6c00*/  FFMA R7, R71.reuse, R85, R7 ;  /* 0x0000005547077223 */ /* 0x040fe20000000007 */
[C---:B------:R-:W-:Y:S01]  /*6c10*/  FFMA R10, R71.reuse, R86, R10 ;  /* 0x00000056470a7223 */ /* 0x040fe2000000000a */
[C---:B------:R-:W-:Y:S01]  /*6c20*/  FFMA R11, R71.reuse, R87, R11 ;  /* 0x00000057470b7223 */ /* 0x040fe2000000000b */
[----:B------:R-:W-:Y:S01]  /*6c30*/  FMUL R16, R70, R23 ;  /* 0x0000001746107220 */ /* 0x000fe20000400000 */
[----:B------:R-:W-:Y:S01]  /*6c40*/  F2FP.SATFINITE.E5M2.F32.PACK_AB_MERGE_C R3, R6, R3, RZ ;  /* 0x000000030603723e */ /* 0x000fe200048060ff */
        /* <DEDUP_REMOVED lines=10> */
[----:B------:R-:W-:Y:S01]  /*6cf0*/  FMUL R30, R70, R37 ;  /* 0x00000025461e7220 */ /* 0x000fe20000400000 */
[----:B------:R-:W-:Y:S01]  /*6d00*/  F2FP.SATFINITE.E5M2.F32.PACK_AB_MERGE_C R16, R10, R7, R16 ;  /* 0x000000070a10723e */ /* 0x000fe20004806010 */
        /* <DEDUP_REMOVED lines=23> */
[----:B------:R-:W-:Y:S01]  /*6e80*/  FFMA R31, R71, R103, R31 ;  /* 0x00000067471f7223 */ /* 0x000fe2000000001f */
[----:B------:R-:W-:Y:S01]  /*6e90*/  FMUL R45, R70, R52 ;  /* 0x00000034462d7220 */ /* 0x000fe20000400000 */
[----:B------:R-:W-:Y:S01]  /*6ea0*/  F2FP.SATFINITE.E5M2.F32.PACK_AB_MERGE_C R19, R28, R27, RZ ;  /* 0x0000001b1c13723e */ /* 0x000fe200048060ff */
[C---:B------:R-:W-:Y:S01]  /*6eb0*/  FMUL R52, R70.reuse, R59 ;  /* 0x0000003b46347220 */ /* 0x040fe20000400000 */
[C---:B------:R-:W-:Y:S01]  /*6ec0*/  FMUL R59, R70.reuse, R66 ;  /* 0x00000042463b7220 */ /* 0x040fe20000400000 */
[----:B------:R-:W-:Y:S01]  /*6ed0*/  F2FP.SATFINITE.E5M2.F32.PACK_AB_MERGE_C R66, R13, R12, R14 ;  /* 0x0000000c0d42723e */ /* 0x000fe2000480600e */
[----:B------:R-:W-:Y:S01]  /*6ee0*/  FMUL R32, R70, R39 ;  /* 0x0000002746207220 */ /* 0x000fe20000400000 */
[--C-:B------:R-:W-:Y:S01]  /*6ef0*/  HADD2.F32 R107, -RZ, R108.reuse.H0_H0 ;  /* 0x2000006cff6b7230 */ /* 0x100fe20000004100 */
[----:B------:R-:W-:Y:S01]  /*6f00*/  F2FP.SATFINITE.E5M2.F32.PACK_AB_MERGE_C R19, R26, R25, R19 ;  /* 0x000000191a13723e */ /* 0x000fe20004806013 */
[----:B------:R-:W-:Y:S02]  /*6f10*/  HADD2.F32 R108, -RZ, R108.H1_H1 ;  /* 0x3000006cff6c7230 */ /* 0x000fe40000004100 */
[C---:B------:R-:W-:Y:S01]  /*6f20*/  FFMA R32, R71.reuse, R104, R32 ;  /* 0x0000006847207223 */ /* 0x040fe20000000020 */
[C---:B------:R-:W-:Y:S01]  /*6f30*/  FFMA R33, R71.reuse, R105, R33 ;  /* 0x0000006947217223 */ /* 0x040fe20000000021 */
[C---:B------:R-:W-:Y:S01]  /*6f40*/  FFMA R34, R71.reuse, R106, R34 ;  /* 0x0000006a47227223 */ /* 0x040fe20000000022 */
[C---:B------:R-:W-:Y:S01]  /*6f50*/  FMUL R35, R70.reuse, R42 ;  /* 0x0000002a46237220 */ /* 0x040fe20000400000 */
[----:B------:R-:W-:Y:S01]  /*6f60*/  FMUL R42, R70, R49 ;  /* 0x00000031462a7220 */ /* 0x000fe20000400000 */
[----:B------:R-:W-:Y:S01]  /*6f70*/  F2FP.SATFINITE.E5M2.F32.PACK_AB_MERGE_C R32, R32, R31, RZ ;  /* 0x0000001f2020723e */ /* 0x000fe200048060ff */
[C---:B------:R-:W-:Y:S01]  /*6f80*/  FMUL R49, R70.reuse, R56 ;  /* 0x0000003846317220 */ /* 0x040fe20000400000 */
[C---:B------:R-:W-:Y:S01]  /*6f90*/  FMUL R36, R70.reuse, R43 ;  /* 0x0000002b46247220 */ /* 0x040fe20000400000 */
[--C-:B------:R-:W-:Y:S02]  /*6fa0*/  HADD2.F32 R111, -RZ, R112.reuse.H0_H0 ;  /* 0x20000070ff6f7230 */ /* 0x100fe40000004100 */
[C---:B------:R-:W-:Y:S01]  /*6fb0*/  FFMA R35, R71.reuse, R107, R35 ;  /* 0x0000006b47237223 */ /* 0x040fe20000000023 */
[----:B------:R-:W-:Y:S02]  /*6fc0*/  HADD2.F32 R112, -RZ, R112.H1_H1 ;  /* 0x30000070ff707230 */ /* 0x000fe40000004100 */
[C---:B------:R-:W-:Y:S01]  /*6fd0*/  FMUL R39, R70.reuse, R46 ;  /* 0x0000002e46277220 */ /* 0x040fe20000400000 */
[C---:B------:R-:W-:Y:S01]  /*6fe0*/  FFMA R36, R71.reuse, R108, R36 ;  /* 0x0000006c47247223 */ /* 0x040fe20000000024 */
[C---:B------:R-:W-:Y:S01]  /*6ff0*/  FMUL R40, R70.reuse, R47 ;  /* 0x0000002f46287220 */ /* 0x040fe20000400000 */
[C---:B------:R-:W-:Y:S01]  /*7000*/  FFMA R37, R71.reuse, R109, R37 ;  /* 0x0000006d47257223 */ /* 0x040fe20000000025 */
[C---:B------:R-:W-:Y:S01]  /*7010*/  FFMA R38, R71.reuse, R110, R38 ;  /* 0x0000006e47267223 */ /* 0x040fe20000000026 */
        /* <DEDUP_REMOVED lines=8> */
[C---:B------:R-:W-:Y:S01]  /*70a0*/  FMUL R46, R70.reuse, R53 ;  /* 0x00000035462e7220 */ /* 0x040fe20000400000 */
[--C-:B------:R-:W-:Y:S02]  /*70b0*/  HADD2.F32 R119, -RZ, R120.reuse.H0_H0 ;  /* 0x20000078ff777230 */ /* 0x100fe40000004100 */
[C---:B------:R-:W-:Y:S01]  /*70c0*/  FMUL R50, R70.reuse, R57 ;  /* 0x0000003946327220 */ /* 0x040fe20000400000 */
[C---:B------:R-:W-:Y:S01]  /*70d0*/  FMUL R51, R70.reuse, R58 ;  /* 0x0000003a46337220 */ /* 0x040fe20000400000 */
[C---:B------:R-:W-:Y:S01]  /*70e0*/  FMUL R53, R70.reuse, R60 ;  /* 0x0000003c46357220 */ /* 0x040fe20000400000 */
[C---:B------:R-:W-:Y:S01]  /*70f0*/  FFMA R43, R71.reuse, R115, R43 ;  /* 0x00000073472b7223 */ /* 0x040fe2000000002b */
[----:B------:R-:W-:Y:S02]  /*7100*/  HADD2.F32 R120, -RZ, R120.H1_H1 ;  /* 0x30000078ff787230 */ /* 0x000fe40000004100 */
[C---:B------:R-:W-:Y:S01]  /*7110*/  FMUL R47, R70.reuse, R54 ;  /* 0x00000036462f7220 */ /* 0x040fe20000400000 */
[C---:B------:R-:W-:Y:S01]  /*7120*/  FMUL R57, R70.reuse, R64 ;  /* 0x0000004046397220 */ /* 0x040fe20000400000 */
[C---:B------:R-:W-:Y:S01]  /*7130*/  FMUL R58, R70.reuse, R65 ;  /* 0x00000041463a7220 */ /* 0x040fe20000400000 */
[C---:B------:R-:W-:Y:S01]  /*7140*/  FMUL R60, R70.reuse, R67 ;  /* 0x00000043463c7220 */ /* 0x040fe20000400000 */
[----:B------:R-:W-:Y:S01]  /*7150*/  FFMA R44, R71, R116, R44 ;  /* 0x00000074472c7223 */ /* 0x000fe2000000002c */
[----:B------:R-:W-:Y:S01]  /*7160*/  FMUL R48, R70, R55 ;  /* 0x0000003746307220 */ /* 0x000fe20000400000 */
[----:B------:R-:W-:Y:S01]  /*7170*/  F2FP.SATFINITE.E5M2.F32.PACK_AB_MERGE_C R64, R5, R4, R76 ;  /* 0x000000040540723e */ /* 0x000fe2000480604c */
[----:B------:R-:W-:Y:S01]  /*7180*/  FFMA R45, R71, R117, R45 ;  /* 0x00000075472d7223 */ /* 0x000fe2000000002d */
[----:B------:R-:W-:Y:S01]  /*7190*/  F2FP.SATFINITE.E5M2.F32.PACK_AB_MERGE_C R65, R9, R8, R129 ;  /* 0x000000080941723e */ /* 0x000fe20004806081 */
[C---:B------:R-:W-:Y:S01]  /*71a0*/  FFMA R46, R71.reuse, R118, R46 ;  /* 0x00000076472e7223 */ /* 0x040fe2000000002e */
[----:B------:R-:W-:Y:S01]  /*71b0*/  F2FP.SATFINITE.E5M2.F32.PACK_AB_MERGE_C R67, R2, R0, R3 ;  /* 0x000000000243723e */ /* 0x000fe20004806003 */
[--C-:B------:R-:W-:Y:S02]  /*71c0*/  HADD2.F32 R123, -RZ, R124.reuse.H0_H0 ;  /* 0x2000007cff7b7230 */ /* 0x100fe40000004100 */
[C---:B------:R-:W-:Y:S01]  /*71d0*/  FFMA R47, R71.reuse, R119, R47 ;  /* 0x00000077472f7223 */ /* 0x040fe2000000002f */
[----:B------:R-:W-:Y:S02]  /*71e0*/  HADD2.F32 R124, -RZ, R124.H1_H1 ;  /* 0x3000007cff7c7230 */ /* 0x000fe40000004100 */
[C---:B------:R-:W-:Y:S01]  /*71f0*/  FFMA R48, R71.reuse, R120, R48 ;  /* 0x0000007847307223 */ /* 0x040fe20000000030 */
[----:B------:R1:W-:Y:S01]  /*7200*/  STS.128 [R140+UR44+0x2200], R64 ;  /* 0x002200408c007988 */ /* 0x0003e20008000c2c */
[C---:B------:R-:W-:Y:S01]  /*7210*/  FFMA R49, R71.reuse, R121, R49 ;  /* 0x0000007947317223 */ /* 0x040fe20000000031 */
[C---:B------:R-:W-:Y:S01]  /*7220*/  FFMA R50, R71.reuse, R122, R50 ;  /* 0x0000007a47327223 */ /* 0x040fe20000000032 */
[C---:B------:R-:W-:Y:S01]  /*7230*/  FMUL R54, R70.reuse, R61 ;  /* 0x0000003d46367220 */ /* 0x040fe20000400000 */
[--C-:B------:R-:W-:Y:S02]  /*7240*/  HADD2.F32 R127, -RZ, R128.reuse.H0_H0 ;  /* 0x20000080ff7f7230 */ /* 0x100fe40000004100 */
[C---:B------:R-:W-:Y:S01]  /*7250*/  FFMA R51, R71.reuse, R123, R51 ;  /* 0x0000007b47337223 */ /* 0x040fe20000000033 */
[----:B------:R-:W-:Y:S02]  /*7260*/  HADD2.F32 R128, -RZ, R128.H1_H1 ;  /* 0x30000080ff807230 */ /* 0x000fe40000004100 */
[----:B------:R-:W-:Y:S01]  /*7270*/  FMUL R55, R70, R62 ;  /* 0x0000003e46377220 */ /* 0x000fe20000400000 */
[----:B------:R1:W-:Y:S01]  /*7280*/  STS.128 [R150+0x2010], R16 ;  /* 0x0020101096007388 */ /* 0x0003e20000000c00 */
[----:B------:R-:W-:Y:S01]  /*7290*/  F2FP.SATFINITE.E5M2.F32.PACK_AB_MERGE_C R35, R36, R35, RZ ;  /* 0x000000232423723e */ /* 0x000fe200048060ff */
[C---:B------:R-:W-:Y:S01]  /*72a0*/  FFMA R52, R71.reuse, R124, R52 ;  /* 0x0000007c47347223 */ /* 0x040fe20000000034 */
[----:B------:R-:W-:Y:S01]  /*72b0*/  FMUL R56, R70, R63 ;  /* 0x0000003f46387220 */ /* 0x000fe20000400000 */
[C---:B------:R-:W-:Y:S01]  /*72c0*/  FFMA R53, R71.reuse, R125, R53 ;  /* 0x0000007d47357223 */ /* 0x040fe20000000035 */
[C---:B------:R-:W-:Y:S01]  /*72d0*/  FFMA R54, R71.reuse, R126, R54 ;  /* 0x0000007e47367223 */ /* 0x040fe20000000036 */
[C---:B------:R-:W-:Y:S01]  /*72e0*/  FFMA R55, R71.reuse, R127, R55 ;  /* 0x0000007f47377223 */ /* 0x040fe20000000037 */
[C---:B------:R-:W-:Y:S01]  /*72f0*/  FFMA R56, R71.reuse, R128, R56 ;  /* 0x0000008047387223 */ /* 0x040fe20000000038 */
[----:B------:R-:W-:Y:S01]  /*7300*/  F2FP.SATFINITE.E5M2.F32.PACK_AB_MERGE_C R39, R40, R39, RZ ;  /* 0x000000272827723e */ /* 0x000fe200048060ff */
[C---:B------:R-:W-:Y:S01]  /*7310*/  FFMA R57, R71.reuse, R72, R57 ;  /* 0x0000004847397223 */ /* 0x040fe20000000039 */
[----:B------:R-:W-:Y:S01]  /*7320*/  F2FP.SATFINITE.E5M2.F32.PACK_AB_MERGE_C R43, R44, R43, RZ ;  /* 0x0000002b2c2b723e */ /* 0x000fe200048060ff */
[C---:B------:R-:W-:Y:S01]  /*7330*/  FFMA R58, R71.reuse, R73, R58 ;  /* 0x00000049473a7223 */ /* 0x040fe2000000003a */
[C---:B------:R-:W-:Y:S01]  /*7340*/  FFMA R59, R71.reuse, R74, R59 ;  /* 0x0000004a473b7223 */ /* 0x040fe2000000003b */
[----:B------:R-:W-:Y:S01]  /*7350*/  F2FP.SATFINITE.E5M2.F32.PACK_AB_MERGE_C R33, R34, R33, R35 ;  /* 0x000000212221723e */ /* 0x000fe20004806023 */
[----:B------:R-:W-:Y:S01]  /*7360*/  FFMA R60, R71, R75, R60 ;  /* 0x0000004b473c7223 */ /* 0x000fe2000000003c */
[----:B------:R-:W-:Y:S02]  /*7370*/  F2FP.SATFINITE.E5M2.F32.PACK_AB_MERGE_C R32, R30, R29, R32 ;  /* 0x0000001d1e20723e */ /* 0x000fe40004806020 */
[----:B------:R-:W-:Y:S02]  /*7380*/  F2FP.SATFINITE.E5M2.F32.PACK_AB_MERGE_C R34, R38, R37, R39 ;  /* 0x000000252622723e */ /* 0x000fe40004806027 */
[----:B------:R-:W-:Y:S02]  /*7390*/  F2FP.SATFINITE.E5M2.F32.PACK_AB_MERGE_C R35, R42, R41, R43 ;  /* 0x000000292a23723e */ /* 0x000fe4000480602b */
[----:B------:R-:W-:Y:S02]  /*73a0*/  F2FP.SATFINITE.E5M2.F32.PACK_AB_MERGE_C R51, R52, R51, RZ ;  /* 0x000000333433723e */ /* 0x000fe400048060ff */
[----:B------:R-:W-:Y:S01]  /*73b0*/  F2FP.SATFINITE.E5M2.F32.PACK_AB_MERGE_C R48, R48, R47, RZ ;  /* 0x0000002f3030723e */ /* 0x000fe200048060ff */
[----:B------:R1:W-:Y:S01]  /*73c0*/  STS.128 [R149+0x2020], R32 ;  /* 0x0020202095007388 */ /* 0x0003e20000000c00 */
[----:B------:R-:W-:Y:S02]  /*73d0*/  F2FP.SATFINITE.E5M2.F32.PACK_AB_MERGE_C R55, R56, R55, RZ ;  /* 0x000000373837723e */ /* 0x000fe400048060ff */
[----:B------:R-:W-:Y:S02]  /*73e0*/  F2FP.SATFINITE.E5M2.F32.PACK_AB_MERGE_C R59, R60, R59, RZ ;  /* 0x0000003b3c3b723e */ /* 0x000fe400048060ff */
[----:B------:R-:W-:Y:S02]  /*73f0*/  F2FP.SATFINITE.E5M2.F32.PACK_AB_MERGE_C R49, R50, R49, R51 ;  /* 0x000000313231723e */ /* 0x000fe40004806033 */
[----:B------:R-:W-:Y:S02]  /*7400*/  F2FP.SATFINITE.E5M2.F32.PACK_AB_MERGE_C R48, R46, R45, R48 ;  /* 0x0000002d2e30723e */ /* 0x000fe40004806030 */
[----:B------:R-:W-:Y:S02]  /*7410*/  F2FP.SATFINITE.E5M2.F32.PACK_AB_MERGE_C R50, R54, R53, R55 ;  /* 0x000000353632723e */ /* 0x000fe40004806037 */
[----:B------:R-:W-:Y:S05]  /*7420*/  F2FP.SATFINITE.E5M2.F32.PACK_AB_MERGE_C R51, R58, R57, R59 ;  /* 0x000000393a33723e */ /* 0x000fea000480603b */
[----:B------:R1:W-:Y:S01]  /*7430*/  STS.128 [R148+0x2030], R48 ;  /* 0x0020303094007388 */ /* 0x0003e20000000c00 */
[----:B------:R-:W-:Y:S01]  /*7440*/  @!PT LDS RZ, [RZ] ;  /* 0x00000000fffff984 */ /* 0x000fe20000000800 */
[----:B------:R-:W-:Y:S01]  /*7450*/  @!PT LDS RZ, [RZ] ;  /* 0x00000000fffff984 */ /* 0x000fe20000000800 */
[----:B------:R-:W-:Y:S01]  /*7460*/  @!PT LDS RZ, [RZ] ;  /* 0x00000000fffff984 */ /* 0x000fe20000000800 */
[----:B------:R-:W-:Y:S01]  /*7470*/  @!PT LDS RZ, [RZ] ;  /* 0x00000000fffff984 */ /* 0x000fe20000000800 */
[----:B------:R3:W-:Y:S07]  /*7480*/  MEMBAR.ALL.CTA ;  /* 0x0000000000007992 */ /* 0x0007ee0000008000 */
[----:B---3--:R-:W3:Y:S02]  /*7490*/  FENCE.VIEW.ASYNC.S ;  /* 0x00000000000073c6 */ /* 0x008ee40000000000 */
[----:B---3--:R-:W-:Y:S06]  /*74a0*/  BAR.SYNC.DEFER_BLOCKING 0x1, 0x80 ;  /* 0x0042000000007b1d */ /* 0x008fec0000010000 */
[----:B------:R-:W-:Y:S05]  /*74b0*/  @P0 BRA `(.L_x_111) ;  /* 0x0000000000300947 */ /* 0x000fea0003800000 */
[----:B------:R-:W-:Y:S02]  /*74c0*/  UIADD3 UR4, UPT, UPT, UR44, 0x2200, URZ ;  /* 0x000022002c047890 */ /* 0x000fe4000fffe0ff */
[----:B------:R-:W-:Y:S02]  /*74d0*/  USHF.L.U32 UR9, UR45, 0x6, URZ ;  /* 0x000000062d097899 */ /* 0x000fe400080006ff */
[----:B------:R-:W-:Y:S02]  /*74e0*/  USHF.L.U32 UR10, UR46, 0x7, URZ ;  /* 0x000000072e0a7899 */ /* 0x000fe400080006ff */
[----:B------:R-:W-:Y:S01]  /*74f0*/  MOV R151, UR4 ;  /* 0x0000000400977c02 */ /* 0x000fe20008000f00 */
[----:B------:R-:W-:Y:S01]  /*7500*/  UIADD3 UR4, UP0, UPT, UR62, 0x680, URZ ;  /* 0x000006803e047890 */ /* 0x000fe2000ff1e0ff */
[----:B------:R-:W-:Y:S02]  /*7510*/  UMOV UR11, UR36 ;  /* 0x00000024000b7c82 */ /* 0x000fe40008000000 */
[----:B------:R-:W-:Y:S01]  /*7520*/  R2UR UR8, R151 ;  /* 0x00000000970872ca */ /* 0x000fe200000e0000 */
[----:B------:R-:W-:Y:S11]  /*7530*/  UIADD3.X UR5, UPT, UPT, URZ, UR63, URZ, UP0, !UPT ;  /* 0x0000003fff057290 */ /* 0x000ff600087fe4ff */
[----:B------:R-:W-:Y:S01]  /*7540*/  @!UPT UIADD3 URZ, UPT, UPT, URZ, URZ, URZ ;  /* 0x000000fffffff290 */ /* 0x000fe2000fffe0ff */
[----:B------:R3:W-:Y:S01]  /*7550*/  UTMASTG.3D [UR8], [UR4] ;  /* 0x00000008040073b5 */ /* 0x0007e20008010000 */
[----:B------:R0:W-:Y:S01]  /*7560*/  UTMACMDFLUSH ;  /* 0x00000000000079b7 */ /* 0x0001e20000000000 */
[----:B---3--:R-:W-:Y:S04]  /*7570*/  DEPBAR.LE SB0, 0x0 ;  /* 0x000080000000791a */ /* 0x008fe80000000000 */
.L_x_111:
[----:B------:R-:W-:Y:S05]  /*7580*/  BSYNC.RECONVERGENT B0 ;  /* 0x0000000000007941 */ /* 0x000fea0003800200 */
.L_x_110:
[----:B------:R-:W-:Y:S01]  /*7590*/  BAR.SYNC.DEFER_BLOCKING 0x1, 0x80 ;  /* 0x0042000000007b1d */ /* 0x000fe20000010000 */
[----:B------:R-:W-:Y:S01]  /*75a0*/  ISETP.NE.AND P0, PT, R144, 0x2, PT ;  /* 0x000000029000780c */ /* 0x000fe20003f05270 */
[----:B------:R-:W-:Y:S01]  /*75b0*/  UISETP.NE.AND UP0, UPT, UR47, URZ, UPT ;  /* 0x000000ff2f00728c */ /* 0x000fe2000bf05270 */
[----:B------:R-:W-:Y:S01]  /*75c0*/  ISETP.NE.AND P1, PT, R68, 0x4, PT ;  /* 0x000000044400780c */ /* 0x000fe20003f25270 */
[----:B------:R-:W-:Y:S01]  /*75d0*/  UIADD3 UR45, UPT, UPT, UR37, UR55, URZ ;  /* 0x00000037252d7290 */ /* 0x000fe2000fffe0ff */
[----:B------:R-:W-:Y:S01]  /*75e0*/  SEL R2, RZ, 0x1, P0 ;  /* 0x00000001ff027807 */ /* 0x000fe20000000000 */
[----:B------:R-:W-:Y:S01]  /*75f0*/  UIADD3 UR46, UPT, UPT, UR38, UR58, URZ ;  /* 0x0000003a262e7290 */ /* 0x000fe2000fffe0ff */
[----:B------:R-:W-:Y:S02]  /*7600*/  SEL R0, RZ, 0x1, P1 ;  /* 0x00000001ff007807 */ /* 0x000fe40000800000 */
[----:B------:R-:W-:Y:S02]  /*7610*/  LOP3.LUT R146, R146, R2, RZ, 0x3c, !PT ;  /* 0x0000000292927212 */ /* 0x000fe400078e3cff */
[----:B------:R-:W-:Y:S02]  /*7620*/  LOP3.LUT R147, R147, R0, RZ, 0x3c, !PT ;  /* 0x0000000093937212 */ /* 0x000fe400078e3cff */
[----:B------:R-:W-:Y:S02]  /*7630*/  SEL R144, R144, RZ, P0 ;  /* 0x000000ff90907207 */ /* 0x000fe40000000000 */
[----:B------:R-:W-:Y:S01]  /*7640*/  SEL R68, R68, RZ, P1 ;  /* 0x000000ff44447207 */ /* 0x000fe20000800000 */
[----:B------:R-:W-:Y:S01]  /*7650*/  UMOV UR36, UR54 ;  /* 0x0000003600247c82 */ /* 0x000fe20008000000 */
[----:B------:R-:W-:Y:S05]  /*7660*/  BRA.U UP0, `(.L_x_112) ;  /* 0xffffffdd001c7547 */ /* 0x000fea000b83ffff */
[----:B------:R-:W-:Y:S05]  /*7670*/  EXIT ;  /* 0x000000000000794d */ /* 0x000fea0003800000 */
.L_x_24:
[----:B-1----:R1:W2:Y:S02]  /*7680*/  SYNCS.PHASECHK.TRANS64.TRYWAIT P0, [R0+URZ+0xd0], R2 ;  /* 0x0000d002000075a7 */ /* 0x0022a400080011ff */
[----:B--2---:R-:W-:Y:S05]  /*7690*/  @!P0 NANOSLEEP.SYNCS 0x989680 ;  /* 0x009896800000895d */ /* 0x004fea0003900000 */
[----:B------:R-:W2:Y:S02]  /*76a0*/  @!P0 SYNCS.PHASECHK.TRANS64 P0, [R0+URZ+0xd0], R2 ;  /* 0x0000d002000085a7 */ /* 0x000ea400080010ff */
[----:B--2---:R-:W-:Y:S05]  /*76b0*/  @!P0 BRA `(.L_x_24) ;  /* 0xfffffffc00f08947 */ /* 0x004fea000383ffff */
[----:B------:R-:W-:Y:S05]  /*76c0*/  BRA `(.L_x_113) ;  /* 0xffffffa000dc7947 */ /* 0x000fea000383ffff */
.L_x_27:
[----:B-1----:R-:W-:-:S07]  /*76d0*/  MOV R0, UR33 ;  /* 0x0000002100007c02 */ /* 0x002fce0008000f00 */
.L_x_114:
[----:B-1----:R1:W2:Y:S02]  /*76e0*/  SYNCS.PHASECHK.TRANS64.TRYWAIT P0, [R0+URZ+0x20], R3 ;  /* 0x00002003000075a7 */ /* 0x0022a400080011ff */
[----:B--2---:R-:W-:Y:S05]  /*76f0*/  @!P0 NANOSLEEP.SYNCS 0x989680 ;  /* 0x009896800000895d */ /* 0x004fea0003900000 */
[----:B------:R-:W2:Y:S02]  /*7700*/  @!P0 SYNCS.PHASECHK.TRANS64 P0, [R0+URZ+0x20], R3 ;  /* 0x00002003000085a7 */ /* 0x000ea400080010ff */
[----:B--2---:R-:W-:Y:S05]  /*7710*/  @!P0 BRA `(.L_x_114) ;  /* 0xfffffffc00f08947 */ /* 0x004fea000383ffff */
[----:B------:R-:W-:Y:S05]  /*7720*/  BRA `(.L_x_26) ;  /* 0xffffffa4002c7947 */ /* 0x000fea000383ffff */
.L_x_34:
[----:B-1----:R-:W-:-:S07]  /*7730*/  MOV R0, UR17 ;  /* 0x0000001100007c02 */ /* 0x002fce0008000f00 */
.L_x_115:
[----:B-1----:R1:W2:Y:S02]  /*7740*/  SYNCS.PHASECHK.TRANS64.TRYWAIT P0, [R0+URZ+0x20], R3 ;  /* 0x00002003000075a7 */ /* 0x0022a400080011ff */
[----:B--2---:R-:W-:Y:S05]  /*7750*/  @!P0 NANOSLEEP.SYNCS 0x989680 ;  /* 0x009896800000895d */ /* 0x004fea0003900000 */
[----:B------:R-:W2:Y:S02]  /*7760*/  @!P0 SYNCS.PHASECHK.TRANS64 P0, [R0+URZ+0x20], R3 ;  /* 0x00002003000085a7 */ /* 0x000ea400080010ff */
[----:B--2---:R-:W-:Y:S05]  /*7770*/  @!P0 BRA `(.L_x_115) ;  /* 0xfffffffc00f08947 */ /* 0x004fea000383ffff */
[----:B------:R-:W-:Y:S05]  /*7780*/  BRA `(.L_x_33) ;  /* 0xffffffa400ec7947 */ /* 0x000fea000383ffff */
.L_x_39:
[----:B-1----:R1:W2:Y:S02]  /*7790*/  SYNCS.PHASECHK.TRANS64.TRYWAIT P0, [R3+URZ+0x60], R0 ;  /* 0x00006000030075a7 */ /* 0x0022a400080011ff */
[----:B--2---:R-:W-:Y:S05]  /*77a0*/  @!P0 NANOSLEEP.SYNCS 0x989680 ;  /* 0x009896800000895d */ /* 0x004fea0003900000 */
[----:B------:R-:W2:Y:S02]  /*77b0*/  @!P0 SYNCS.PHASECHK.TRANS64 P0, [R3+URZ+0x60], R0 ;  /* 0x00006000030085a7 */ /* 0x000ea400080010ff */
[----:B--2---:R-:W-:Y:S05]  /*77c0*/  @!P0 BRA `(.L_x_39) ;  /* 0xfffffffc00f08947 */ /* 0x004fea000383ffff */
[----:B------:R-:W-:Y:S05]  /*77d0*/  BRA `(.L_x_116) ;  /* 0xffffffa800907947 */ /* 0x000fea000383ffff */
.L_x_43:
[----:B------:R-:W-:-:S07]  /*77e0*/  MOV R0, UR4 ;  /* 0x0000000400007c02 */ /* 0x000fce0008000f00 */
.L_x_117:
[----:B-1----:R1:W2:Y:S02]  /*77f0*/  SYNCS.PHASECHK.TRANS64.TRYWAIT P0, [R0+URZ], R2 ;  /* 0x00000002000075a7 */ /* 0x0022a400080011ff */
[----:B--2---:R-:W-:Y:S05]  /*7800*/  @!P0 NANOSLEEP.SYNCS 0x989680 ;  /* 0x009896800000895d */ /* 0x004fea0003900000 */
[----:B------:R-:W2:Y:S02]  /*7810*/  @!P0 SYNCS.PHASECHK.TRANS64 P0, [R0+URZ], R2 ;  /* 0x00000002000085a7 */ /* 0x000ea400080010ff */
[----:B--2---:R-:W-:Y:S05]  /*7820*/  @!P0 BRA `(.L_x_117) ;  /* 0xfffffffc00f08947 */ /* 0x004fea000383ffff */
[----:B------:R-:W-:Y:S05]  /*7830*/  BRA `(.L_x_118) ;  /* 0xffffffb000347947 */ /* 0x000fea000383ffff */
.L_x_44:
[----:B------:R-:W-:-:S07]  /*7840*/  MOV R0, UR5 ;  /* 0x0000000500007c02 */ /* 0x000fce0008000f00 */
.L_x_119:
[----:B-1----:R1:W2:Y:S02]  /*7850*/  SYNCS.PHASECHK.TRANS64.TRYWAIT P0, [R0+URZ], R3 ;  /* 0x00000003000075a7 */ /* 0x0022a400080011ff */
[----:B--2---:R-:W-:Y:S05]  /*7860*/  @!P0 NANOSLEEP.SYNCS 0x989680 ;  /* 0x009896800000895d */ /* 0x004fea0003900000 */
[----:B------:R-:W2:Y:S02]  /*7870*/  @!P0 SYNCS.PHASECHK.TRANS64 P0, [R0+URZ], R3 ;  /* 0x00000003000085a7 */ /* 0x000ea400080010ff */
[----:B--2---:R-:W-:Y:S05]  /*7880*/  @!P0 BRA `(.L_x_119) ;  /* 0xfffffffc00f08947 */ /* 0x004fea000383ffff */
[----:B------:R-:W-:Y:S05]  /*7890*/  BRA `(.L_x_120) ;  /* 0xffffffb000407947 */ /* 0x000fea000383ffff */
.L_x_45:
[----:B------:R-:W-:-:S07]  /*78a0*/  MOV R0, UR5 ;  /* 0x0000000500007c02 */ /* 0x000fce0008000f00 */
.L_x_121:
[----:B-1----:R1:W2:Y:S02]  /*78b0*/  SYNCS.PHASECHK.TRANS64.TRYWAIT P0, [R0+URZ], R3 ;  /* 0x00000003000075a7 */ /* 0x0022a400080011ff */
[----:B--2---:R-:W-:Y:S05]  /*78c0*/  @!P0 NANOSLEEP.SYNCS 0x989680 ;  /* 0x009896800000895d */ /* 0x004fea0003900000 */
[----:B------:R-:W2:Y:S02]  /*78d0*/  @!P0 SYNCS.PHASECHK.TRANS64 P0, [R0+URZ], R3 ;  /* 0x00000003000085a7 */ /* 0x000ea400080010ff */
[----:B--2---:R-:W-:Y:S05]  /*78e0*/  @!P0 BRA `(.L_x_121) ;  /* 0xfffffffc00f08947 */ /* 0x004fea000383ffff */
[----:B------:R-:W-:Y:S05]  /*78f0*/  BRA `(.L_x_122) ;  /* 0xffffffb0004c7947 */ /* 0x000fea000383ffff */
.L_x_48:
[----:B-1----:R1:W2:Y:S02]  /*7900*/  SYNCS.PHASECHK.TRANS64.TRYWAIT P0, [R2+URZ+0xc0], R4 ;  /* 0x0000c004020075a7 */ /* 0x0022a400080011ff */
[----:B--2---:R-:W-:Y:S05]  /*7910*/  @!P0 NANOSLEEP.SYNCS 0x989680 ;  /* 0x009896800000895d */ /* 0x004fea0003900000 */
[----:B------:R-:W2:Y:S02]  /*7920*/  @!P0 SYNCS.PHASECHK.TRANS64 P0, [R2+URZ+0xc0], R4 ;  /* 0x0000c004020085a7 */ /* 0x000ea400080010ff */
[----:B--2---:R-:W-:Y:S05]  /*7930*/  @!P0 BRA `(.L_x_48) ;  /* 0xfffffffc00f08947 */ /* 0x004fea000383ffff */
[----:B------:R-:W-:Y:S05]  /*7940*/  BRA `(.L_x_123) ;  /* 0xffffffb000b07947 */ /* 0x000fea000383ffff */
.L_x_49:
[----:B------:R-:W-:-:S07]  /*7950*/  MOV R2, UR4 ;  /* 0x0000000400027c02 */ /* 0x000fce0008000f00 */
.L_x_124:
[----:B-1----:R1:W2:Y:S02]  /*7960*/  SYNCS.PHASECHK.TRANS64.TRYWAIT P0, [R2+URZ+0x70], R5 ;  /* 0x00007005020075a7 */ /* 0x0022a400080011ff */
[----:B--2---:R-:W-:Y:S05]  /*7970*/  @!P0 NANOSLEEP.SYNCS 0x989680 ;  /* 0x009896800000895d */ /* 0x004fea0003900000 */
[----:B------:R-:W2:Y:S02]  /*7980*/  @!P0 SYNCS.PHASECHK.TRANS64 P0, [R2+URZ+0x70], R5 ;  /* 0x00007005020085a7 */ /* 0x000ea400080010ff */
[----:B--2---:R-:W-:Y:S05]  /*7990*/  @!P0 BRA `(.L_x_124) ;  /* 0xfffffffc00f08947 */ /* 0x004fea000383ffff */
[----:B------:R-:W-:Y:S05]  /*79a0*/  BRA `(.L_x_125) ;  /* 0xffffffb000c07947 */ /* 0x000fea000383ffff */
.L_x_50:
[----:B-1----:R1:W2:Y:S02]  /*79b0*/  SYNCS.PHASECHK.TRANS64.TRYWAIT P1, [R2+URZ+0x60], R4 ;  /* 0x00006004020075a7 */ /* 0x0022a400080211ff */
[----:B--2---:R-:W-:Y:S05]  /*79c0*/  @!P1 NANOSLEEP.SYNCS 0x989680 ;  /* 0x009896800000995d */ /* 0x004fea0003900000 */
[----:B------:R-:W2:Y:S02]  /*79d0*/  @!P1 SYNCS.PHASECHK.TRANS64 P1, [R2+URZ+0x60], R4 ;  /* 0x00006004020095a7 */ /* 0x000ea400080210ff */
[----:B--2---:R-:W-:Y:S05]  /*79e0*/  @!P1 BRA `(.L_x_50) ;  /* 0xfffffffc00f09947 */ /* 0x004fea000383ffff */
[----:B------:R-:W-:Y:S05]  /*79f0*/  BRA `(.L_x_126) ;  /* 0xffffffb000f07947 */ /* 0x000fea000383ffff */
.L_x_53:
[----:B------:R-:W-:-:S07]  /*7a00*/  MOV R0, UR4 ;  /* 0x0000000400007c02 */ /* 0x000fce0008000f00 */
.L_x_127:
[----:B-1----:R1:W2:Y:S02]  /*7a10*/  SYNCS.PHASECHK.TRANS64.TRYWAIT P0, [R0+URZ+0x70], R2 ;  /* 0x00007002000075a7 */ /* 0x0022a400080011ff */
[----:B--2---:R-:W-:Y:S05]  /*7a20*/  @!P0 NANOSLEEP.SYNCS 0x989680 ;  /* 0x009896800000895d */ /* 0x004fea0003900000 */
[----:B------:R-:W2:Y:S02]  /*7a30*/  @!P0 SYNCS.PHASECHK.TRANS64 P0, [R0+URZ+0x70], R2 ;  /* 0x00007002000085a7 */ /* 0x000ea400080010ff */
[----:B--2---:R-:W-:Y:S05]  /*7a40*/  @!P0 BRA `(.L_x_127) ;  /* 0xfffffffc00f08947 */ /* 0x004fea000383ffff */
[----:B------:R-:W-:Y:S05]  /*7a50*/  BRA `(.L_x_52) ;  /* 0xffffffb400447947 */ /* 0x000fea000383ffff */
.L_x_62:
[----:B-1----:R-:W-:-:S04]  /*7a60*/  MOV R5, UR5 ;  /* 0x0000000500057c02 */ /* 0x002fc80008000f00 */
[----:B------:R1:W2:Y:S03]  /*7a70*/  SYNCS.PHASECHK.TRANS64.TRYWAIT P0, [R5+URZ+0x8], R6 ;  /* 0x00000806050075a7 */ /* 0x0002a600080011ff */
[----:B--2---:R-:W-:Y:S05]  /*7a80*/  @!P0 NANOSLEEP.SYNCS 0x989680 ;  /* 0x009896800000895d */ /* 0x004fea0003900000 */
[----:B------:R-:W2:Y:S02]  /*7a90*/  @!P0 SYNCS.PHASECHK.TRANS64 P0, [R5+URZ+0x8], R6 ;  /* 0x00000806050085a7 */ /* 0x000ea400080010ff */
[----:B--2---:R-:W-:Y:S05]  /*7aa0*/  @!P0 BRA `(.L_x_62) ;  /* 0xfffffffc00ec8947 */ /* 0x004fea000383ffff */
[----:B------:R-:W-:Y:S05]  /*7ab0*/  BRA `(.L_x_61) ;  /* 0xffffffb400fc7947 */ /* 0x000fea000383ffff */
.L_x_64:
[----:B------:R-:W-:Y:S01]  /*7ac0*/  BSSY B0, `(.L_x_128) ;  /* 0x0000006000007945 */ /* 0x000fe20003800000 */
[----:B------:R-:W-:-:S07]  /*7ad0*/  MOV R15, 0xffffffff ;  /* 0xffffffff000f7802 */ /* 0x000fce0000000f00 */
[----:B-1---5:R-:W-:Y:S05]  /*7ae0*/  WARPSYNC.COLLECTIVE R15, `(.L_x_129) ;  /* 0x000000000f0c7348 */ /* 0x022fea0003c00000 */
[----:B------:R-:W-:Y:S02]  /*7af0*/  ELECT P6, UR79, PT ;  /* 0x00000000004f782f */ /* 0x000fe400038c0000 */
[----:B------:R-:W-:Y:S01]  /*7b00*/  MOV R14, UR79 ;  /* 0x0000004f000e7c02 */ /* 0x000fe20008000f00 */
[----:B-1---5:R-:W-:Y:S10]  /*7b10*/  ENDCOLLECTIVE ;  /* 0x000000000000791b */ /* 0x022ff40003800000 */
.L_x_129:
[----:B------:R-:W-:Y:S05]  /*7b20*/  BSYNC B0 ;  /* 0x0000000000007941 */ /* 0x000fea0003800000 */
.L_x_128:
[----:B------:R-:W-:Y:S01]  /*7b30*/  PLOP3.LUT P0, PT, P6, PT, PT, 0x80, 0x8 ;  /* 0x000000000008781c */ /* 0x000fe2000370f070 */
[----:B------:R-:W-:-:S12]  /*7b40*/  BRA `(.L_x_130) ;  /* 0xffffffb800287947 */ /* 0x000fd8000383ffff */
.L_x_66:
[----:B-1----:R-:W-:-:S04]  /*7b50*/  MOV R0, UR5 ;  /* 0x0000000500007c02 */ /* 0x002fc80008000f00 */
[----:B------:R1:W2:Y:S03]  /*7b60*/  SYNCS.PHASECHK.TRANS64.TRYWAIT P0, [R0+URZ+0x8], R4 ;  /* 0x00000804000075a7 */ /* 0x0002a600080011ff */
[----:B--2---:R-:W-:Y:S05]  /*7b70*/  @!P0 NANOSLEEP.SYNCS 0x989680 ;  /* 0x009896800000895d */ /* 0x004fea0003900000 */
[----:B------:R-:W2:Y:S02]  /*7b80*/  @!P0 SYNCS.PHASECHK.TRANS64 P0, [R0+URZ+0x8], R4 ;  /* 0x00000804000085a7 */ /* 0x000ea400080010ff */
[----:B--2---:R-:W-:Y:S05]  /*7b90*/  @!P0 BRA `(.L_x_66) ;  /* 0xfffffffc00ec8947 */ /* 0x004fea000383ffff */
[----:B------:R-:W-:Y:S05]  /*7ba0*/  BRA `(.L_x_65) ;  /* 0xffffffb8002c7947 */ /* 0x000fea000383ffff */
.L_x_67:
[----:B-1----:R1:W2:Y:S02]  /*7bb0*/  SYNCS.PHASECHK.TRANS64.TRYWAIT P0, [R0+URZ+0x60], R4 ;  /* 0x00006004000075a7 */ /* 0x0022a400080011ff */
[----:B--2---:R-:W-:Y:S05]  /*7bc0*/  @!P0 NANOSLEEP.SYNCS 0x989680 ;  /* 0x009896800000895d */ /* 0x004fea0003900000 */
[----:B------:R-:W2:Y:S02]  /*7bd0*/  @!P0 SYNCS.PHASECHK.TRANS64 P0, [R0+URZ+0x60], R4 ;  /* 0x00006004000085a7 */ /* 0x000ea400080010ff */
[----:B--2---:R-:W-:Y:S05]  /*7be0*/  @!P0 BRA `(.L_x_67) ;  /* 0xfffffffc00f08947 */ /* 0x004fea000383ffff */
[----:B------:R-:W-:Y:S05]  /*7bf0*/  BRA `(.L_x_131) ;  /* 0xffffffbc00187947 */ /* 0x000fea000383ffff */
.L_x_69:
[----:B------:R-:W-:-:S07]  /*7c00*/  MOV R0, UR31 ;  /* 0x0000001f00007c02 */ /* 0x000fce0008000f00 */
.L_x_132:
[----:B-1----:R1:W2:Y:S02]  /*7c10*/  SYNCS.PHASECHK.TRANS64.TRYWAIT P0, [R0+URZ+0xa0], R4 ;  /* 0x0000a004000075a7 */ /* 0x0022a400080011ff */
[----:B--2---:R-:W-:Y:S05]  /*7c20*/  @!P0 NANOSLEEP.SYNCS 0x989680 ;  /* 0x009896800000895d */ /* 0x004fea0003900000 */
[----:B------:R-:W2:Y:S02]  /*7c30*/  @!P0 SYNCS.PHASECHK.TRANS64 P0, [R0+URZ+0xa0], R4 ;  /* 0x0000a004000085a7 */ /* 0x000ea400080010ff */
[----:B--2---:R-:W-:Y:S05]  /*7c40*/  @!P0 BRA `(.L_x_132) ;  /* 0xfffffffc00f08947 */ /* 0x004fea000383ffff */
[----:B------:R-:W-:Y:S05]  /*7c50*/  BRA `(.L_x_133) ;  /* 0xffffffbc00647947 */ /* 0x000fea000383ffff */
.L_x_72:
[----:B------:R-:W-:Y:S07]  /*7c60*/  MOV R0, UR5 ;  /* 0x0000000500007c02 */ /* 0x000fee0008000f00 */
.L_x_134:
[----:B-1----:R1:W2:Y:S02]  /*7c70*/  SYNCS.PHASECHK.TRANS64.TRYWAIT P0, [R0+URZ], R4 ;  /* 0x00000004000075a7 */ /* 0x0022a400080011ff */
[----:B--2---:R-:W-:Y:S05]  /*7c80*/  @!P0 NANOSLEEP.SYNCS 0x989680 ;  /* 0x009896800000895d */ /* 0x004fea0003900000 */
[----:B------:R-:W2:Y:S02]  /*7c90*/  @!P0 SYNCS.PHASECHK.TRANS64 P0, [R0+URZ], R4 ;  /* 0x00000004000085a7 */ /* 0x000ea400080010ff */
[----:B--2---:R-:W-:Y:S05]  /*7ca0*/  @!P0 BRA `(.L_x_134) ;  /* 0xfffffffc00f08947 */ /* 0x004fea000383ffff */
[----:B------:R-:W-:Y:S05]  /*7cb0*/  BRA `(.L_x_71) ;  /* 0xffffffbc00787947 */ /* 0x000fea000383ffff */
.L_x_76:
[----:B-1----:R-:W-:-:S07]  /*7cc0*/  MOV R0, UR4 ;  /* 0x0000000400007c02 */ /* 0x002fce0008000f00 */
.L_x_135:
[----:B-1----:R1:W2:Y:S02]  /*7cd0*/  SYNCS.PHASECHK.TRANS64.TRYWAIT P0, [R0+URZ], R2 ;  /* 0x00000002000075a7 */ /* 0x0022a400080011ff */
[----:B--2---:R-:W-:Y:S05]  /*7ce0*/  @!P0 NANOSLEEP.SYNCS 0x989680 ;  /* 0x009896800000895d */ /* 0x004fea0003900000 */
[----:B------:R-:W2:Y:S02]  /*7cf0*/  @!P0 SYNCS.PHASECHK.TRANS64 P0, [R0+URZ], R2 ;  /* 0x00000002000085a7 */ /* 0x000ea400080010ff */
[----:B--2---:R-:W-:Y:S05]  /*7d00*/  @!P0 BRA `(.L_x_135) ;  /* 0xfffffffc00f08947 */ /* 0x004fea000383ffff */
[----:B------:R-:W-:Y:S05]  /*7d10*/  BRA `(.L_x_136) ;  /* 0xffffffc0006c7947 */ /* 0x000fea000383ffff */
.L_x_77:
[----:B------:R-:W-:-:S07]  /*7d20*/  MOV R0, UR5 ;  /* 0x0000000500007c02 */ /* 0x000fce0008000f00 */
.L_x_137:
[----:B-1----:R1:W2:Y:S02]  /*7d30*/  SYNCS.PHASECHK.TRANS64.TRYWAIT P0, [R0+URZ], R3 ;  /* 0x00000003000075a7 */ /* 0x0022a400080011ff */
[----:B--2---:R-:W-:Y:S05]  /*7d40*/  @!P0 NANOSLEEP.SYNCS 0x989680 ;  /* 0x009896800000895d */ /* 0x004fea0003900000 */
[----:B------:R-:W2:Y:S02]  /*7d50*/  @!P0 SYNCS.PHASECHK.TRANS64 P0, [R0+URZ], R3 ;  /* 0x00000003000085a7 */ /* 0x000ea400080010ff */
[----:B--2---:R-:W-:Y:S05]  /*7d60*/  @!P0 BRA `(.L_x_137) ;  /* 0xfffffffc00f08947 */ /* 0x004fea000383ffff */
[----:B------:R-:W-:Y:S05]  /*7d70*/  BRA `(.L_x_138) ;  /* 0xffffffc000787947 */ /* 0x000fea000383ffff */
.L_x_78:
[----:B------:R-:W-:-:S07]  /*7d80*/  MOV R0, UR5 ;  /* 0x0000000500007c02 */ /* 0x000fce0008000f00 */
.L_x_139:
[----:B-1----:R1:W2:Y:S02]  /*7d90*/  SYNCS.PHASECHK.TRANS64.TRYWAIT P0, [R0+URZ], R3 ;  /* 0x00000003000075a7 */ /* 0x0022a400080011ff */
[----:B--2---:R-:W-:Y:S05]  /*7da0*/  @!P0 NANOSLEEP.SYNCS 0x989680 ;  /* 0x009896800000895d */ /* 0x004fea0003900000 */
[----:B------:R-:W2:Y:S02]  /*7db0*/  @!P0 SYNCS.PHASECHK.TRANS64 P0, [R0+URZ], R3 ;  /* 0x00000003000085a7 */ /* 0x000ea400080010ff */
[----:B--2---:R-:W-:Y:S05]  /*7dc0*/  @!P0 BRA `(.L_x_139) ;  /* 0xfffffffc00f08947 */ /* 0x004fea000383ffff */
[----:B------:R-:W-:Y:S05]  /*7dd0*/  BRA `(.L_x_140) ;  /* 0xffffffc000847947 */ /* 0x000fea000383ffff */
.L_x_81:
[----:B------:R-:W-:-:S07]  /*7de0*/  MOV R0, UR26 ;  /* 0x0000001a00007c02 */ /* 0x000fce0008000f00 */
.L_x_141:
[----:B-1----:R1:W2:Y:S02]  /*7df0*/  SYNCS.PHASECHK.TRANS64.TRYWAIT P1, [R0+URZ+0xe0], R2 ;  /* 0x0000e002000075a7 */ /* 0x0022a400080211ff */
[----:B--2---:R-:W-:Y:S05]  /*7e00*/  @!P1 NANOSLEEP.SYNCS 0x989680 ;  /* 0x009896800000995d */ /* 0x004fea0003900000 */
[----:B------:R-:W2:Y:S02]  /*7e10*/  @!P1 SYNCS.PHASECHK.TRANS64 P1, [R0+URZ+0xe0], R2 ;  /* 0x0000e002000095a7 */ /* 0x000ea400080210ff */
[----:B--2---:R-:W-:Y:S05]  /*7e20*/  @!P1 BRA `(.L_x_141) ;  /* 0xfffffffc00f09947 */ /* 0x004fea000383ffff */
[----:B------:R-:W-:Y:S05]  /*7e30*/  BRA `(.L_x_142) ;  /* 0xffffffc000d07947 */ /* 0x000fea000383ffff */
.L_x_86:
[----:B--2---:R2:W4:Y:S02]  /*7e40*/  SYNCS.PHASECHK.TRANS64.TRYWAIT P0, [R7+URZ+0x60], R0 ;  /* 0x00006000070075a7 */ /* 0x00452400080011ff */
[----:B----4-:R-:W-:Y:S05]  /*7e50*/  @!P0 NANOSLEEP.SYNCS 0x989680 ;  /* 0x009896800000895d */ /* 0x010fea0003900000 */
[----:B------:R-:W4:Y:S02]  /*7e60*/  @!P0 SYNCS.PHASECHK.TRANS64 P0, [R7+URZ+0x60], R0 ;  /* 0x00006000070085a7 */ /* 0x000f2400080010ff */
[----:B----4-:R-:W-:Y:S05]  /*7e70*/  @!P0 BRA `(.L_x_86) ;  /* 0xfffffffc00f08947 */ /* 0x010fea000383ffff */
[----:B------:R-:W-:Y:S05]  /*7e80*/  BRA `(.L_x_143) ;  /* 0xffffffc400f07947 */ /* 0x000fea000383ffff */
.L_x_89:
[----:B-1----:R-:W-:Y:S07]  /*7e90*/  MOV R0, UR17 ;  /* 0x0000001100007c02 */ /* 0x002fee0008000f00 */
.L_x_144:
[----:B-1----:R1:W2:Y:S02]  /*7ea0*/  SYNCS.PHASECHK.TRANS64.TRYWAIT P2, [R0+URZ+0x58], R7 ;  /* 0x00005807000075a7 */ /* 0x0022a400080411ff */
[----:B--2---:R-:W-:Y:S05]  /*7eb0*/  @!P2 NANOSLEEP.SYNCS 0x989680 ;  /* 0x009896800000a95d */ /* 0x004fea0003900000 */
[----:B------:R-:W2:Y:S02]  /*7ec0*/  @!P2 SYNCS.PHASECHK.TRANS64 P2, [R0+URZ+0x58], R7 ;  /* 0x000058070000a5a7 */ /* 0x000ea400080410ff */
[----:B--2---:R-:W-:Y:S05]  /*7ed0*/  @!P2 BRA `(.L_x_144) ;  /* 0xfffffffc00f0a947 */ /* 0x004fea000383ffff */
[----:B------:R-:W-:Y:S05]  /*7ee0*/  BRA `(.L_x_88) ;  /* 0xffffffcc00507947 */ /* 0x000fea000383ffff */
.L_x_92:
[----:B-1----:R-:W-:Y:S07]  /*7ef0*/  MOV R0, UR17 ;  /* 0x0000001100007c02 */ /* 0x002fee0008000f00 */
.L_x_145:
[----:B-1----:R1:W2:Y:S02]  /*7f00*/  SYNCS.PHASECHK.TRANS64.TRYWAIT P0, [R0+URZ+0x48], R6 ;  /* 0x00004806000075a7 */ /* 0x0022a400080011ff */
[----:B--2---:R-:W-:Y:S05]  /*7f10*/  @!P0 NANOSLEEP.SYNCS 0x989680 ;  /* 0x009896800000895d */ /* 0x004fea0003900000 */
[----:B------:R-:W2:Y:S02]  /*7f20*/  @!P0 SYNCS.PHASECHK.TRANS64 P0, [R0+URZ+0x48], R6 ;  /* 0x00004806000085a7 */ /* 0x000ea400080010ff */
[----:B--2---:R-:W-:Y:S05]  /*7f30*/  @!P0 BRA `(.L_x_145) ;  /* 0xfffffffc00f08947 */ /* 0x004fea000383ffff */
[----:B------:R-:W-:Y:S05]  /*7f40*/  BRA `(.L_x_146) ;  /* 0xffffffcc00a07947 */ /* 0x000fea000383ffff */
.L_x_95:
[----:B--2---:R2:W3:Y:S02]  /*7f50*/  SYNCS.PHASECHK.TRANS64.TRYWAIT P0, [R3+URZ+0x60], R0 ;  /* 0x00006000030075a7 */ /* 0x0044e400080011ff */
[----:B---3--:R-:W-:Y:S05]  /*7f60*/  @!P0 NANOSLEEP.SYNCS 0x989680 ;  /* 0x009896800000895d */ /* 0x008fea0003900000 */
[----:B------:R-:W3:Y:S02]  /*7f70*/  @!P0 SYNCS.PHASECHK.TRANS64 P0, [R3+URZ+0x60], R0 ;  /* 0x00006000030085a7 */ /* 0x000ee400080010ff */
[----:B---3--:R-:W-:Y:S05]  /*7f80*/  @!P0 BRA `(.L_x_95) ;  /* 0xfffffffc00f08947 */ /* 0x008fea000383ffff */
[----:B------:R-:W-:Y:S05]  /*7f90*/  BRA `(.L_x_147) ;  /* 0xffffffd000e47947 */ /* 0x000fea000383ffff */
.L_x_106:
[----:B-1----:R-:W-:Y:S04]  /*7fa0*/  MOV R0, UR44 ;  /* 0x0000002c00007c02 */ /* 0x002fe80008000f00 */
[----:B------:R1:W2:Y:S03]  /*7fb0*/  SYNCS.PHASECHK.TRANS64.TRYWAIT P1, [R0+URZ+0x40], R3 ;  /* 0x00004003000075a7 */ /* 0x0002a600080211ff */
[----:B--2---:R-:W-:Y:S05]  /*7fc0*/  @!P1 NANOSLEEP.SYNCS 0x989680 ;  /* 0x009896800000995d */ /* 0x004fea0003900000 */
[----:B------:R-:W2:Y:S02]  /*7fd0*/  @!P1 SYNCS.PHASECHK.TRANS64 P1, [R0+URZ+0x40], R3 ;  /* 0x00004003000095a7 */ /* 0x000ea400080210ff */
[----:B--2---:R-:W-:Y:S05]  /*7fe0*/  @!P1 BRA `(.L_x_106) ;  /* 0xfffffffc00ec9947 */ /* 0x004fea000383ffff */
[----:B------:R-:W-:Y:S05]  /*7ff0*/  BRA `(.L_x_105) ;  /* 0xffffffe000387947 */ /* 0x000fea000383ffff */
.L_x_108:
[----:B------:R1:W1:Y:S02]  /*8000*/  SYNCS.PHASECHK.TRANS64.TRYWAIT P1, [R143+URZ+0x80], R4 ;  /* 0x000080048f0075a7 */ /* 0x00026400080211ff */
[----:B-1----:R-:W-:Y:S05]  /*8010*/  @!P1 NANOSLEEP.SYNCS 0x989680 ;  /* 0x009896800000995d */ /* 0x002fea0003900000 */
[----:B------:R-:W1:Y:S02]  /*8020*/  @!P1 SYNCS.PHASECHK.TRANS64 P1, [R143+URZ+0x80], R4 ;  /* 0x000080048f0095a7 */ /* 0x000e6400080210ff */
[----:B-1----:R-:W-:Y:S05]  /*8030*/  @!P1 BRA `(.L_x_108) ;  /* 0xfffffffc00f09947 */ /* 0x002fea000383ffff */
[----:B------:R-:W-:Y:S05]  /*8040*/  BRA `(.L_x_107) ;  /* 0xffffffe000807947 */ /* 0x000fea000383ffff */
        .weak           $__internal_0_$__cuda_sm10x_tcgen05_guardrail_trap_col_being_dealloced_not_returned_by_alloc
        .type           $__internal_0_$__cuda_sm10x_tcgen05_guardrail_trap_col_being_dealloced_not_returned_by_alloc,@function
        .size           $__internal_0_$__cuda_sm10x_tcgen05_guardrail_trap_col_being_dealloced_not_returned_by_alloc,($__internal_1_$__cuda_sm10x_tcgen05_guardrail_trap_phase_invalid_during_alloc - $__internal_0_$__cuda_sm10x_tcgen05_guardrail_trap_col_being_dealloced_not_returned_by_alloc)
$__internal_0_$__cuda_sm10x_tcgen05_guardrail_trap_col_being_dealloced_not_returned_by_alloc:
[----:B------:R-:W-:Y:S05]  /*8050*/  BPT.TRAP 0x1 ;  /* 0x000000040000795c */ /* 0x000fea0000300000 */
[----:B------:R-:W-:-:S04]  /*8060*/  HFMA2 R3, -RZ, RZ, 0, 0 ;  /* 0x00000000ff037431 */ /* 0x000fc800000001ff */
[----:B------:R-:W-:Y:S05]  /*8070*/  RET.REL.NODEC R2 `(_ZN7cutlass13device_kernelINS_4gemm6kernel13GemmUniversalIN4cute5tupleIJiiiiEEENS1_10collective13CollectiveMmaINS1_35MainloopSm100TmaUmmaWarpSpecializedILi4ELi2ELi4ENS5_IJNS4_1CILi2EEESB_NSA_ILi1EEEEEEEENS5_IJNSA_ILi256EEENSA_ILi64EEENSA_ILi128EEEEEENS_12float_e5m2_tENS5_IJlSC_lEEESJ_SK_NS4_8TiledMMAINS4_8MMA_AtomIJNS4_10MMA_TraitsINS4_25SM100_MMA_F8F6F4_2x1SM_SSEJSJ_SJ_fSF_SG_NS4_17integral_constantINS4_4UMMA5MajorELSR_0EEESS_NSP_INSQ_7ScaleInELST_0EEESU_EEEEEENS4_6LayoutINS5_IJSC_SC_SC_EEENS5_IJNSA_ILi0EEESZ_SZ_EEEEENS5_IJNS4_10UnderscoreES12_S12_EEEEENS4_28SM100_TMA_2SM_LOAD_MULTICASTENS4_14ComposedLayoutINS4_7SwizzleILi3ELi4ELi3EEENS4_18smem_ptr_flag_bitsILi8EEENSX_INS5_IJNSA_ILi8EEESH_EEENS5_IJSH_SC_EEEEEEEvNS4_8identityENS4_18SM100_TMA_2SM_LOADES1F_vS1G_EENS_8epilogue10collective18CollectiveEpilogueINS1J_23Sm100TmaWarpSpecializedILi1ELi1ELi64ELb0ELb0EEEJNS5_IJSH_SG_SH_EEENS5_IJNSX_ISH_SC_EENSX_ISG_SC_EEEEESJ_SK_SJ_SK_NS1J_6fusion15FusionCallbacksIS1N_NS1S_17LinearCombinationISJ_fSJ_fLNS_15FloatRoundStyleE2EEES1O_S1R_JEEENS4_5SM1004TMEM4LOAD26SM100_TMEM_LOAD_32dp32b64xENS4_13SM90_TMA_LOADENS16_INS17_ILi2ELi4ELi3EEES1A_NSX_INS5_IJS1B_SG_EEENS5_IJSG_SC_EEEEEEENS4_39AutoVectorizingCopyWithAssumedAlignmentILi128EEENS4_14SM90_TMA_STOREES27_S29_S29_EEEvvEEEEvNT_6ParamsE) ;  /* 0xffffff7c02e07950 */ /* 0x000fea0003c3ffff */
        .weak           $__internal_1_$__cuda_sm10x_tcgen05_guardrail_trap_phase_invalid_during_alloc
        .type           $__internal_1_$__cuda_sm10x_tcgen05_guardrail_trap_phase_invalid_during_alloc,@function
        .size           $__internal_1_$__cuda_sm10x_tcgen05_guardrail_trap_phase_invalid_during_alloc,($__internal_2_$__cuda_sm10x_tcgen05_guardrail_trap_unallocated_columns_being_dealloced - $__internal_1_$__cuda_sm10x_tcgen05_guardrail_trap_phase_invalid_during_alloc)
$__internal_1_$__cuda_sm10x_tcgen05_guardrail_trap_phase_invalid_during_alloc:
[----:B------:R-:W-:Y:S05]  /*8080*/  BPT.TRAP 0x1 ;  /* 0x000000040000795c */ /* 0x000fea0000300000 */
[----:B------:R-:W-:-:S04]  /*8090*/  MOV R5, 0x0 ;  /* 0x0000000000057802 */ /* 0x000fc80000000f00 */
[----:B------:R-:W-:Y:S05]  /*80a0*/  RET.REL.NODEC R4 `(_ZN7cutlass13device_kernelINS_4gemm6kernel13GemmUniversalIN4cute5tupleIJiiiiEEENS1_10collective13CollectiveMmaINS1_35MainloopSm100TmaUmmaWarpSpecializedILi4ELi2ELi4ENS5_IJNS4_1CILi2EEESB_NSA_ILi1EEEEEEEENS5_IJNSA_ILi256EEENSA_ILi64EEENSA_ILi128EEEEEENS_12float_e5m2_tENS5_IJlSC_lEEESJ_SK_NS4_8TiledMMAINS4_8MMA_AtomIJNS4_10MMA_TraitsINS4_25SM100_MMA_F8F6F4_2x1SM_SSEJSJ_SJ_fSF_SG_NS4_17integral_constantINS4_4UMMA5MajorELSR_0EEESS_NSP_INSQ_7ScaleInELST_0EEESU_EEEEEENS4_6LayoutINS5_IJSC_SC_SC_EEENS5_IJNSA_ILi0EEESZ_SZ_EEEEENS5_IJNS4_10UnderscoreES12_S12_EEEEENS4_28SM100_TMA_2SM_LOAD_MULTICASTENS4_14ComposedLayoutINS4_7SwizzleILi3ELi4ELi3EEENS4_18smem_ptr_flag_bitsILi8EEENSX_INS5_IJNSA_ILi8EEESH_EEENS5_IJSH_SC_EEEEEEEvNS4_8identityENS4_18SM100_TMA_2SM_LOADES1F_vS1G_EENS_8epilogue10collective18CollectiveEpilogueINS1J_23Sm100TmaWarpSpecializedILi1ELi1ELi64ELb0ELb0EEEJNS5_IJSH_SG_SH_EEENS5_IJNSX_ISH_SC_EENSX_ISG_SC_EEEEESJ_SK_SJ_SK_NS1J_6fusion15FusionCallbacksIS1N_NS1S_17LinearCombinationISJ_fSJ_fLNS_15FloatRoundStyleE2EEES1O_S1R_JEEENS4_5SM1004TMEM4LOAD26SM100_TMEM_LOAD_32dp32b64xENS4_13SM90_TMA_LOADENS16_INS17_ILi2ELi4ELi3EEES1A_NSX_INS5_IJS1B_SG_EEENS5_IJSG_SC_EEEEEEENS4_39AutoVectorizingCopyWithAssumedAlignmentILi128EEENS4_14SM90_TMA_STOREES27_S29_S29_EEEvvEEEEvNT_6ParamsE) ;  /* 0xffffff7c04d47950 */ /* 0x000fea0003c3ffff */
        .weak           $__internal_2_$__cuda_sm10x_tcgen05_guardrail_trap_unallocated_columns_being_dealloced
        .type           $__internal_2_$__cuda_sm10x_tcgen05_guardrail_trap_unallocated_columns_being_dealloced,@function
        .size           $__internal_2_$__cuda_sm10x_tcgen05_guardrail_trap_unallocated_columns_being_dealloced,(.L_x_149 - $__internal_2_$__cuda_sm10x_tcgen05_guardrail_trap_unallocated_columns_being_dealloced)
$__internal_2_$__cuda_sm10x_tcgen05_guardrail_trap_unallocated_columns_being_dealloced:
[----:B------:R-:W-:Y:S05]  /*80b0*/  BPT.TRAP 0x1 ;  /* 0x000000040000795c */ /* 0x000fea0000300000 */
[----:B------:R-:W-:-:S04]  /*80c0*/  HFMA2 R3, -RZ, RZ, 0, 0 ;  /* 0x00000000ff037431 */ /* 0x000fc800000001ff */
[----:B------:R-:W-:Y:S05]  /*80d0*/  RET.REL.NODEC R2 `(_ZN7cutlass13device_kernelINS_4gemm6kernel13GemmUniversalIN4cute5tupleIJiiiiEEENS1_10collective13CollectiveMmaINS1_35MainloopSm100TmaUmmaWarpSpecializedILi4ELi2ELi4ENS5_IJNS4_1CILi2EEESB_NSA_ILi1EEEEEEEENS5_IJNSA_ILi256EEENSA_ILi64EEENSA_ILi128EEEEEENS_12float_e5m2_tENS5_IJlSC_lEEESJ_SK_NS4_8TiledMMAINS4_8MMA_AtomIJNS4_10MMA_TraitsINS4_25SM100_MMA_F8F6F4_2x1SM_SSEJSJ_SJ_fSF_SG_NS4_17integral_constantINS4_4UMMA5MajorELSR_0EEESS_NSP_INSQ_7ScaleInELST_0EEESU_EEEEEENS4_6LayoutINS5_IJSC_SC_SC_EEENS5_IJNSA_ILi0EEESZ_SZ_EEEEENS5_IJNS4_10UnderscoreES12_S12_EEEEENS4_28SM100_TMA_2SM_LOAD_MULTICASTENS4_14ComposedLayoutINS4_7SwizzleILi3ELi4ELi3EEENS4_18smem_ptr_flag_bitsILi8EEENSX_INS5_IJNSA_ILi8EEESH_EEENS5_IJSH_SC_EEEEEEEvNS4_8identityENS4_18SM100_TMA_2SM_LOADES1F_vS1G_EENS_8epilogue10collective18CollectiveEpilogueINS1J_23Sm100TmaWarpSpecializedILi1ELi1ELi64ELb0ELb0EEEJNS5_IJSH_SG_SH_EEENS5_IJNSX_ISH_SC_EENSX_ISG_SC_EEEEESJ_SK_SJ_SK_NS1J_6fusion15FusionCallbacksIS1N_NS1S_17LinearCombinationISJ_fSJ_fLNS_15FloatRoundStyleE2EEES1O_S1R_JEEENS4_5SM1004TMEM4LOAD26SM100_TMEM_LOAD_32dp32b64xENS4_13SM90_TMA_LOADENS16_INS17_ILi2ELi4ELi3EEES1A_NSX_INS5_IJS1B_SG_EEENS5_IJSG_SC_EEEEEEENS4_39AutoVectorizingCopyWithAssumedAlignmentILi128EEENS4_14SM90_TMA_STOREES27_S29_S29_EEEvvEEEEvNT_6ParamsE) ;  /* 0xffffff7c02c87950 */ /* 0x000fea0003c3ffff */
.L_x_148:
[----:B------:R-:W-:-:S00]  /*80e0*/  BRA `(.L_x_148) ;  /* 0xfffffffc00fc7947 */ /* 0x000fc0000383ffff */
[----:B------:R-:W-:-:S00]  /*80f0*/  NOP ;  /* 0x0000000000007918 */ /* 0x000fc00000000000 */
        /* <DEDUP_REMOVED lines=8> */
.L_x_149:


//--------------------- .nv.global.init           --------------------------
	.section	.nv.global.init,"aw",@progbits
.nv.global.init:
	.type		$str$27,@object
	.size		$str$27,($str$28 - $str$27)
$str$27:
        /*0000*/ 	.byte	0x28, 0x61, 0x64, 0x64, 0x72, 0x65, 0x73, 0x73, 0x20, 0x26, 0x20, 0x6d, 0x61, 0x73, 0x6b, 0x29
        /*0010*/ 	.byte	0x20, 0x3d, 0x3d, 0x20, 0x30, 0x00
	.type		$str$28,@object
	.size		$str$28,($str$26 - $str$28)
$str$28:
        /*0016*/ 	.byte	0x2f, 0x74, 0x6d, 0x70, 0x2f, 0x63, 0x75, 0x74, 0x6c, 0x61, 0x73, 0x73, 0x5f, 0x73, 0x77, 0x65
        /*0026*/ 	.byte	0x65, 0x70, 0x5f, 0x73, 0x72, 0x63, 0x2f, 0x69, 0x6e, 0x63, 0x6c, 0x75, 0x64, 0x65, 0x2f, 0x63
        /*0036*/ 	.byte	0x75, 0x74, 0x65, 0x2f, 0x70, 0x6f, 0x69, 0x6e, 0x74, 0x65, 0x72, 0x5f, 0x66, 0x6c, 0x61, 0x67
        /*0046*/ 	.byte	0x67, 0x65, 0x64, 0x2e, 0x68, 0x70, 0x70, 0x00
	.type		$str$26,@object
	.size		$str$26,($str$25 - $str$26)
$str$26:
        /*004e*/ 	.byte	0x2f, 0x74, 0x6d, 0x70, 0x2f, 0x63, 0x75, 0x74, 0x6c, 0x61, 0x73, 0x73, 0x5f, 0x73, 0x77, 0x65
        /*005e*/ 	.byte	0x65, 0x70, 0x5f, 0x73, 0x72, 0x63, 0x2f, 0x69, 0x6e, 0x63, 0x6c, 0x75, 0x64, 0x65, 0x2f, 0x63
        /*006e*/ 	.byte	0x75, 0x74, 0x65, 0x2f, 0x61, 0x74, 0x6f, 0x6d, 0x2f, 0x63, 0x6f, 0x70, 0x79, 0x5f, 0x74, 0x72
        /*007e*/ 	.byte	0x61, 0x69, 0x74, 0x73, 0x5f, 0x73, 0x6d, 0x31, 0x30, 0x30, 0x2e, 0x68, 0x70, 0x70, 0x00
	.type		$str$25,@object
	.size		$str$25,(__unnamed_1 - $str$25)
$str$25:
        /*008d*/ 	.byte	0x28, 0x28, 0x75, 0x69, 0x6e, 0x74, 0x33, 0x32, 0x5f, 0x74, 0x28, 0x74, 0x68, 0x72, 0x65, 0x61
        /*009d*/ 	.byte	0x64, 0x49, 0x64, 0x78, 0x2e, 0x78, 0x29, 0x20, 0x2f, 0x20, 0x33, 0x32, 0x29, 0x20, 0x25, 0x20
        /*00ad*/ 	.byte	0x34, 0x29, 0x20, 0x3d, 0x3d, 0x20, 0x28, 0x28, 0x28, 0x74, 0x6d, 0x65, 0x6d, 0x5f, 0x61, 0x64
        /*00bd*/ 	.byte	0x64, 0x72, 0x20, 0x3e, 0x3e, 0x20, 0x31, 0x36, 0x29, 0x20, 0x2f, 0x20, 0x33, 0x32, 0x29, 0x20
        /*00cd*/ 	.byte	0x25, 0x20, 0x34, 0x29, 0x00
	.type		__unnamed_1,@object
	.size		__unnamed_1,(__unnamed_2 - __unnamed_1)
__unnamed_1:
        /*00d2*/ 	.byte	0x61, 0x75, 0x74, 0x6f, 0x20, 0x63, 0x75, 0x74, 0x65, 0x3a, 0x3a, 0x61, 0x73, 0x5f, 0x70, 0x6f
        /* <DEDUP_REMOVED lines=24> */
        /*0262*/ 	.byte	0x43, 0x3c, 0x38, 0x31, 0x39, 0x32, 0x3e, 0x3e, 0x3e, 0x3e, 0x5d, 0x00
	.type		__unnamed_2,@object
	.size		__unnamed_2,(.L_2 - __unnamed_2)
__unnamed_2:
        /* <DEDUP_REMOVED lines=42> */
        /*050e*/ 	.byte	0x3e, 0x3e, 0x3e, 0x3e, 0x5d, 0x00
.L_2:


//--------------------- .nv.shared._ZN7cutlass13device_kernelINS_4gemm6kernel13GemmUniversalIN4cute5tupleIJiiiiEEENS1_10collective13CollectiveMmaINS1_35MainloopSm100TmaUmmaWarpSpecializedILi4ELi2ELi4ENS5_IJNS4_1CILi2EEESB_NSA_ILi1EEEEEEEENS5_IJNSA_ILi256EEENSA_ILi64EEENSA_ILi128EEEEEENS_12float_e5m2_tENS5_IJlSC_lEEESJ_SK_NS4_8TiledMMAINS4_8MMA_AtomIJNS4_10MMA_TraitsINS4_25SM100_MMA_F8F6F4_2x1SM_SSEJSJ_SJ_fSF_SG_NS4_17integral_constantINS4_4UMMA5MajorELSR_0EEESS_NSP_INSQ_7ScaleInELST_0EEESU_EEEEEENS4_6LayoutINS5_IJSC_SC_SC_EEENS5_IJNSA_ILi0EEESZ_SZ_EEEEENS5_IJNS4_10UnderscoreES12_S12_EEEEENS4_28SM100_TMA_2SM_LOAD_MULTICASTENS4_14ComposedLayoutINS4_7SwizzleILi3ELi4ELi3EEENS4_18smem_ptr_flag_bitsILi8EEENSX_INS5_IJNSA_ILi8EEESH_EEENS5_IJSH_SC_EEEEEEEvNS4_8identityENS4_18SM100_TMA_2SM_LOADES1F_vS1G_EENS_8epilogue10collective18CollectiveEpilogueINS1J_23Sm100TmaWarpSpecializedILi1ELi1ELi64ELb0ELb0EEEJNS5_IJSH_SG_SH_EEENS5_IJNSX_ISH_SC_EENSX_ISG_SC_EEEEESJ_SK_SJ_SK_NS1J_6fusion15FusionCallbacksIS1N_NS1S_17LinearCombinationISJ_fSJ_fLNS_15FloatRoundStyleE2EEES1O_S1R_JEEENS4_5SM1004TMEM4LOAD26SM100_TMEM_LOAD_32dp32b64xENS4_13SM90_TMA_LOADENS16_INS17_ILi2ELi4ELi3EEES1A_NSX_INS5_IJS1B_SG_EEENS5_IJSG_SC_EEEEEEENS4_39AutoVectorizingCopyWithAssumedAlignmentILi128EEENS4_14SM90_TMA_STOREES27_S29_S29_EEEvvEEEEvNT_6ParamsE --------------------------
	.section	.nv.shared._ZN7cutlass13device_kernelINS_4gemm6kernel13GemmUniversalIN4cute5tupleIJiiiiEEENS1_10collective13CollectiveMmaINS1_35MainloopSm100TmaUmmaWarpSpecializedILi4ELi2ELi4ENS5_IJNS4_1CILi2EEESB_NSA_ILi1EEEEEEEENS5_IJNSA_ILi256EEENSA_ILi64EEENSA_ILi128EEEEEENS_12float_e5m2_tENS5_IJlSC_lEEESJ_SK_NS4_8TiledMMAINS4_8MMA_AtomIJNS4_10MMA_TraitsINS4_25SM100_MMA_F8F6F4_2x1SM_SSEJSJ_SJ_fSF_SG_NS4_17integral_constantINS4_4UMMA5MajorELSR_0EEESS_NSP_INSQ_7ScaleInELST_0EEESU_EEEEEENS4_6LayoutINS5_IJSC_SC_SC_EEENS5_IJNSA_ILi0EEESZ_SZ_EEEEENS5_IJNS4_10UnderscoreES12_S12_EEEEENS4_28SM100_TMA_2SM_LOAD_MULTICASTENS4_14ComposedLayoutINS4_7SwizzleILi3ELi4ELi3EEENS4_18smem_ptr_flag_bitsILi8EEENSX_INS5_IJNSA_ILi8EEESH_EEENS5_IJSH_SC_EEEEEEEvNS4_8identityENS4_18SM100_TMA_2SM_LOADES1F_vS1G_EENS_8epilogue10collective18CollectiveEpilogueINS1J_23Sm100TmaWarpSpecializedILi1ELi1ELi64ELb0ELb0EEEJNS5_IJSH_SG_SH_EEENS5_IJNSX_ISH_SC_EENSX_ISG_SC_EEEEESJ_SK_SJ_SK_NS1J_6fusion15FusionCallbacksIS1N_NS1S_17LinearCombinationISJ_fSJ_fLNS_15FloatRoundStyleE2EEES1O_S1R_JEEENS4_5SM1004TMEM4LOAD26SM100_TMEM_LOAD_32dp32b64xENS4_13SM90_TMA_LOADENS16_INS17_ILi2ELi4ELi3EEES1A_NSX_INS5_IJS1B_SG_EEENS5_IJSG_SC_EEEEEEENS4_39AutoVectorizingCopyWithAssumedAlignmentILi128EEENS4_14SM90_TMA_STOREES27_S29_S29_EEEvvEEEEvNT_6ParamsE,"aw",@nobits
	.sectionflags	@""
	.align	16
	.zero		1024


//--------------------- .nv.shared.reserved.0     --------------------------
	.section	.nv.shared.reserved.0,"aw",@nobits
	.weak		__nv_reservedSMEM_offset_0_alias
	.size		__nv_reservedSMEM_offset_0_alias, 0, 64
	.other		__nv_reservedSMEM_offset_0_alias,@"STO_CUDA_RESERVED_SHARED STV_DEFAULT"
__nv_reservedSMEM_offset_0_alias:
	.zero		0
.nv.shared.reserved.0:
	.zero		64
	.weak		__nv_reservedSMEM_tcgen05_partition
	.type		__nv_reservedSMEM_tcgen05_partition,@object
	.size		__nv_reservedSMEM_tcgen05_partition,(.L_0 - __nv_reservedSMEM_tcgen05_partition)
__nv_reservedSMEM_tcgen05_partition:
	.zero		32
.L_0:


//--------------------- .nv.global                --------------------------
	.section	.nv.global,"aw",@nobits
.nv.global:
	.type		_ZN39_INTERNAL_30ee6620_4_k_cu_d4508822_89634cute1_E,@object
	.size		_ZN39_INTERNAL_30ee6620_4_k_cu_d4508822_89634cute1_E,(_ZN39_INTERNAL_30ee6620_4_k_cu_d4508822_89634cuda3std3__45__cpo6cbeginE - _ZN39_INTERNAL_30ee6620_4_k_cu_d4508822_89634cute1_E)
_ZN39_INTERNAL_30ee6620_4_k_cu_d4508822_89634cute1_E:
	.zero		1
	.type		_ZN39_INTERNAL_30ee6620_4_k_cu_d4508822_89634cuda3std3__45__cpo6cbeginE,@object
	.size		_ZN39_INTERNAL_30ee6620_4_k_cu_d4508822_89634cuda3std3__45__cpo6cbeginE,(_ZN39_INTERNAL_30ee6620_4_k_cu_d4508822_89634cuda3std3__48in_placeE - _ZN39_INTERNAL_30ee6620_4_k_cu_d4508822_89634cuda3std3__45__cpo6cbeginE)
_ZN39_INTERNAL_30ee6620_4_k_cu_d4508822_89634cuda3std3__45__cpo6cbeginE:
	.zero		1
	.type		_ZN39_INTERNAL_30ee6620_4_k_cu_d4508822_89634cuda3std3__48in_placeE,@object
	.size		_ZN39_INTERNAL_30ee6620_4_k_cu_d4508822_89634cuda3std3__48in_placeE,(_ZN39_INTERNAL_30ee6620_4_k_cu_d4508822_89634cuda3std6ranges3__45__cpo9iter_moveE - _ZN39_INTERNAL_30ee6620_4_k_cu_d4508822_89634cuda3std3__48in_placeE)
_ZN39_INTERNAL_30ee6620_4_k_cu_d4508822_89634cuda3std3__48in_placeE:
	.zero		1
	.type		_ZN39_INTERNAL_30ee6620_4_k_cu_d4508822_89634cuda3std6ranges3__45__cpo9iter_moveE,@object
	.size		_ZN39_INTERNAL_30ee6620_4_k_cu_d4508822_89634cuda3std6ranges3__45__cpo9iter_moveE,(_ZN39_INTERNAL_30ee6620_4_k_cu_d4508822_89634cuda3std3__45__cpo5beginE - _ZN39_INTERNAL_30ee6620_4_k_cu_d4508822_89634cuda3std6ranges3__45__cpo9iter_moveE)
_ZN39_INTERNAL_30ee6620_4_k_cu_d4508822_89634cuda3std6ranges3__45__cpo9iter_moveE:
	.zero		1
	.type		_ZN39_INTERNAL_30ee6620_4_k_cu_d4508822_89634cuda3std3__45__cpo5beginE,@object
	.size		_ZN39_INTERNAL_30ee6620_4_k_cu_d4508822_89634cuda3std3__45__cpo5beginE,(_ZN39_INTERNAL_30ee6620_4_k_cu_d4508822_89634cuda3std3__441_GLOBAL__N__30ee6620_4_k_cu_d4508822_89636ignoreE - _ZN39_INTERNAL_30ee6620_4_k_cu_d4508822_89634cuda3std3__45__cpo5beginE)
_ZN39_INTERNAL_30ee6620_4_k_cu_d4508822_89634cuda3std3__45__cpo5beginE:
	.zero		1
	.type		_ZN39_INTERNAL_30ee6620_4_k_cu_d4508822_89634cuda3std3__441_GLOBAL__N__30ee6620_4_k_cu_d4508822_89636ignoreE,@object
	.size		_ZN39_INTERNAL_30ee6620_4_k_cu_d4508822_89634cuda3std3__441_GLOBAL__N__30ee6620_4_k_cu_d4508822_89636ignoreE,(_ZN39_INTERNAL_30ee6620_4_k_cu_d4508822_89634cute7productE - _ZN39_INTERNAL_30ee6620_4_k_cu_d4508822_89634cuda3std3__441_GLOBAL__N__30ee6620_4_k_cu_d4508822_89636ignoreE)
_ZN39_INTERNAL_30ee6620_4_k_cu_d4508822_89634cuda3std3__441_GLOBAL__N__30ee6620_4_k_cu_d4508822_89636ignoreE:
	.zero		1
	.type		_ZN39_INTERNAL_30ee6620_4_k_cu_d4508822_89634cute7productE,@object
	.size		_ZN39_INTERNAL_30ee6620_4_k_cu_d4508822_89634cute7productE,(_ZN39_INTERNAL_30ee6620_4_k_cu_d4508822_89634cuda3std3__45__cpo3endE - _ZN39_INTERNAL_30ee6620_4_k_cu_d4508822_89634cute7productE)
_ZN39_INTERNAL_30ee6620_4_k_cu_d4508822_89634cute7productE:
	.zero		1
	.type		_ZN39_INTERNAL_30ee6620_4_k_cu_d4508822_89634cuda3std3__45__cpo3endE,@object
	.size		_ZN39_INTERNAL_30ee6620_4_k_cu_d4508822_89634cuda3std3__45__cpo3endE,(_ZN39_INTERNAL_30ee6620_4_k_cu_d4508822_89634cuda3std3__419piecewise_constructE - _ZN39_INTERNAL_30ee6620_4_k_cu_d4508822_89634cuda3std3__45__cpo3endE)
_ZN39_INTERNAL_30ee6620_4_k_cu_d4508822_89634cuda3std3__45__cpo3endE:
	.zero		1
	.type		_ZN39_INTERNAL_30ee6620_4_k_cu_d4508822_89634cuda3std3__419piecewise_constructE,@object
	.size		_ZN39_INTERNAL_30ee6620_4_k_cu_d4508822_89634cuda3std3__419piecewise_constructE,(_ZN39_INTERNAL_30ee6620_4_k_cu_d4508822_89634cuda3std3__45__cpo4cendE - _ZN39_INTERNAL_30ee6620_4_k_cu_d4508822_89634cuda3std3__419piecewise_constructE)
_ZN39_INTERNAL_30ee6620_4_k_cu_d4508822_89634cuda3std3__419piecewise_constructE:
	.zero		1
	.type		_ZN39_INTERNAL_30ee6620_4_k_cu_d4508822_89634cuda3std3__45__cpo4cendE,@object
	.size		_ZN39_INTERNAL_30ee6620_4_k_cu_d4508822_89634cuda3std3__45__cpo4cendE,(_ZN39_INTERNAL_30ee6620_4_k_cu_d4508822_89634cuda3std6ranges3__45__cpo4swapE - _ZN39_INTERNAL_30ee6620_4_k_cu_d4508822_89634cuda3std3__45__cpo4cendE)
_ZN39_INTERNAL_30ee6620_4_k_cu_d4508822_89634cuda3std3__45__cpo4cendE:
	.zero		1
	.type		_ZN39_INTERNAL_30ee6620_4_k_cu_d4508822_89634cuda3std6ranges3__45__cpo4swapE,@object
	.size		_ZN39_INTERNAL_30ee6620_4_k_cu_d4508822_89634cuda3std6ranges3__45__cpo4swapE,(.L_10 - _ZN39_INTERNAL_30ee6620_4_k_cu_d4508822_89634cuda3std6ranges3__45__cpo4swapE)
_ZN39_INTERNAL_30ee6620_4_k_cu_d4508822_89634cuda3std6ranges3__45__cpo4swapE:
	.zero		1
.L_10:


//--------------------- .nv.constant0._ZN7cutlass13device_kernelINS_4gemm6kernel13GemmUniversalIN4cute5tupleIJiiiiEEENS1_10collective13CollectiveMmaINS1_35MainloopSm100TmaUmmaWarpSpecializedILi4ELi2ELi4ENS5_IJNS4_1CILi2EEESB_NSA_ILi1EEEEEEEENS5_IJNSA_ILi256EEENSA_ILi64EEENSA_ILi128EEEEEENS_12float_e5m2_tENS5_IJlSC_lEEESJ_SK_NS4_8TiledMMAINS4_8MMA_AtomIJNS4_10MMA_TraitsINS4_25SM100_MMA_F8F6F4_2x1SM_SSEJSJ_SJ_fSF_SG_NS4_17integral_constantINS4_4UMMA5MajorELSR_0EEESS_NSP_INSQ_7ScaleInELST_0EEESU_EEEEEENS4_6LayoutINS5_IJSC_SC_SC_EEENS5_IJNSA_ILi0EEESZ_SZ_EEEEENS5_IJNS4_10UnderscoreES12_S12_EEEEENS4_28SM100_TMA_2SM_LOAD_MULTICASTENS4_14ComposedLayoutINS4_7SwizzleILi3ELi4ELi3EEENS4_18smem_ptr_flag_bitsILi8EEENSX_INS5_IJNSA_ILi8EEESH_EEENS5_IJSH_SC_EEEEEEEvNS4_8identityENS4_18SM100_TMA_2SM_LOADES1F_vS1G_EENS_8epilogue10collective18CollectiveEpilogueINS1J_23Sm100TmaWarpSpecializedILi1ELi1ELi64ELb0ELb0EEEJNS5_IJSH_SG_SH_EEENS5_IJNSX_ISH_SC_EENSX_ISG_SC_EEEEESJ_SK_SJ_SK_NS1J_6fusion15FusionCallbacksIS1N_NS1S_17LinearCombinationISJ_fSJ_fLNS_15FloatRoundStyleE2EEES1O_S1R_JEEENS4_5SM1004TMEM4LOAD26SM100_TMEM_LOAD_32dp32b64xENS4_13SM90_TMA_LOADENS16_INS17_ILi2ELi4ELi3EEES1A_NSX_INS5_IJS1B_SG_EEENS5_IJSG_SC_EEEEEEENS4_39AutoVectorizingCopyWithAssumedAlignmentILi128EEENS4_14SM90_TMA_STOREES27_S29_S29_EEEvvEEEEvNT_6ParamsE --------------------------
	.section	.nv.constant0._ZN7cutlass13device_kernelINS_4gemm6kernel13GemmUniversalIN4cute5tupleIJiiiiEEENS1_10collective13CollectiveMmaINS1_35MainloopSm100TmaUmmaWarpSpecializedILi4ELi2ELi4ENS5_IJNS4_1CILi2EEESB_NSA_ILi1EEEEEEEENS5_IJNSA_ILi256EEENSA_ILi64EEENSA_ILi128EEEEEENS_12float_e5m2_tENS5_IJlSC_lEEESJ_SK_NS4_8TiledMMAINS4_8MMA_AtomIJNS4_10MMA_TraitsINS4_25SM100_MMA_F8F6F4_2x1SM_SSEJSJ_SJ_fSF_SG_NS4_17integral_constantINS4_4UMMA5MajorELSR_0EEESS_NSP_INSQ_7ScaleInELST_0EEESU_EEEEEENS4_6LayoutINS5_IJSC_SC_SC_EEENS5_IJNSA_ILi0EEESZ_SZ_EEEEENS5_IJNS4_10UnderscoreES12_S12_EEEEENS4_28SM100_TMA_2SM_LOAD_MULTICASTENS4_14ComposedLayoutINS4_7SwizzleILi3ELi4ELi3EEENS4_18smem_ptr_flag_bitsILi8EEENSX_INS5_IJNSA_ILi8EEESH_EEENS5_IJSH_SC_EEEEEEEvNS4_8identityENS4_18SM100_TMA_2SM_LOADES1F_vS1G_EENS_8epilogue10collective18CollectiveEpilogueINS1J_23Sm100TmaWarpSpecializedILi1ELi1ELi64ELb0ELb0EEEJNS5_IJSH_SG_SH_EEENS5_IJNSX_ISH_SC_EENSX_ISG_SC_EEEEESJ_SK_SJ_SK_NS1J_6fusion15FusionCallbacksIS1N_NS1S_17LinearCombinationISJ_fSJ_fLNS_15FloatRoundStyleE2EEES1O_S1R_JEEENS4_5SM1004TMEM4LOAD26SM100_TMEM_LOAD_32dp32b64xENS4_13SM90_TMA_LOADENS16_INS17_ILi2ELi4ELi3EEES1A_NSX_INS5_IJS1B_SG_EEENS5_IJSG_SC_EEEEEEENS4_39AutoVectorizingCopyWithAssumedAlignmentILi128EEENS4_14SM90_TMA_STOREES27_S29_S29_EEEvvEEEEvNT_6ParamsE,"a",@progbits
	.sectionflags	@""
	.align	4
.nv.constant0._ZN7cutlass13device_kernelINS_4gemm6kernel13GemmUniversalIN4cute5tupleIJiiiiEEENS1_10collective13CollectiveMmaINS1_35MainloopSm100TmaUmmaWarpSpecializedILi4ELi2ELi4ENS5_IJNS4_1CILi2EEESB_NSA_ILi1EEEEEEEENS5_IJNSA_ILi256EEENSA_ILi64EEENSA_ILi128EEEEEENS_12float_e5m2_tENS5_IJlSC_lEEESJ_SK_NS4_8TiledMMAINS4_8MMA_AtomIJNS4_10MMA_TraitsINS4_25SM100_MMA_F8F6F4_2x1SM_SSEJSJ_SJ_fSF_SG_NS4_17integral_constantINS4_4UMMA5MajorELSR_0EEESS_NSP_INSQ_7ScaleInELST_0EEESU_EEEEEENS4_6LayoutINS5_IJSC_SC_SC_EEENS5_IJNSA_ILi0EEESZ_SZ_EEEEENS5_IJNS4_10UnderscoreES12_S12_EEEEENS4_28SM100_TMA_2SM_LOAD_MULTICASTENS4_14ComposedLayoutINS4_7SwizzleILi3ELi4ELi3EEENS4_18smem_ptr_flag_bitsILi8EEENSX_INS5_IJNSA_ILi8EEESH_EEENS5_IJSH_SC_EEEEEEEvNS4_8identityENS4_18SM100_TMA_2SM_LOADES1F_vS1G_EENS_8epilogue10collective18CollectiveEpilogueINS1J_23Sm100TmaWarpSpecializedILi1ELi1ELi64ELb0ELb0EEEJNS5_IJSH_SG_SH_EEENS5_IJNSX_ISH_SC_EENSX_ISG_SC_EEEEESJ_SK_SJ_SK_NS1J_6fusion15FusionCallbacksIS1N_NS1S_17LinearCombinationISJ_fSJ_fLNS_15FloatRoundStyleE2EEES1O_S1R_JEEENS4_5SM1004TMEM4LOAD26SM100_TMEM_LOAD_32dp32b64xENS4_13SM90_TMA_LOADENS16_INS17_ILi2ELi4ELi3EEES1A_NSX_INS5_IJS1B_SG_EEENS5_IJSG_SC_EEEEEEENS4_39AutoVectorizingCopyWithAssumedAlignmentILi128EEENS4_14SM90_TMA_STOREES27_S29_S29_EEEvvEEEEvNT_6ParamsE:
	.zero		2944


//--------------------- SYMBOLS --------------------------

	.type		.nv.reservedSmem.offset0,@object
	.size		.nv.reservedSmem.offset0,0x4
	.type		.nv.reservedSmem.cap,@object
	.size		.nv.reservedSmem.cap,0x4
	.type		__assertfail,@function
